	.target	sm_100a

	.elftype	@"ET_EXEC"


//--------------------- .note.nv.tkinfo           --------------------------
	.section	.note.nv.tkinfo,"",@"SHT_NOTE"
	.sectionflags	@"SHF_NOTE_NV_TKINFO"
	.tkinfo
        /*0018*/ 	.word	0x00000002
        /*0030*/ 	.string	""
        /*0030*/ 	.string	"ptxas"
        /*0030*/ 	.string	"Cuda compilation tools, release 13.0, V13.0.88"
        /*0030*/ 	.string	"Build cuda_13.0.r13.0/compiler.36424714_0"
        /*0030*/ 	.string	"-arch sm_100a -m 64 "



//--------------------- .note.nv.cuinfo           --------------------------
	.section	.note.nv.cuinfo,"",@"SHT_NOTE"
	.sectionflags	@"SHF_NOTE_NV_CUINFO"
        /*0018*/ 	.short	0x0002
        /*001a*/ 	.short	0x0064
        /*001c*/ 	.short	0x0082
	.zero		2


//--------------------- .nv.info                  --------------------------
	.section	.nv.info,"",@"SHT_CUDA_INFO"
	.align	4


	//----- nvinfo : EIATTR_REGCOUNT
	.align		4
        /*0000*/ 	.byte	0x04, 0x2f
        /*0002*/ 	.short	(.L_19 - .L_18)
	.align		4
.L_18:
        /*0004*/ 	.word	index@(_ZN7cutlass13device_kernelINS_4conv6kernel13ConvUniversalINS1_16ConvProblemShapeILNS1_8OperatorE0ELi2EEENS1_10collective14CollectiveConvINS1_47MainloopSm100TmaUmmaWarpSpecializedImplicitGemmILS5_0ELi8ELi2ELi1ELi2EN4cute5tupleIJNSA_1CILi2EEENSC_ILi1EEESE_EEEEENSB_IJNSC_ILi256EEENSC_ILi128EEENSB_IJNSC_ILi64EEEEEEEEENS_6half_tESM_NSA_8TiledMMAINSA_8MMA_AtomIJNSA_26SM100_MMA_F16BF16_2x1SM_SSISM_SM_fLi256ELi128ELNSA_4UMMA5MajorE0ELSR_0ELNSQ_7ScaleInE0ELSS_0EEEEEENSA_6LayoutINSB_IJSE_SE_SE_EEENSB_IJNSC_ILi0EEESX_SX_EEEEENSB_IJNSA_10UnderscoreES10_S10_EEEEENS7_6detail27Sm100ImplicitGemmTileTraitsINSA_25SM100_TMA_2SM_LOAD_IM2COLENSA_14ComposedLayoutINSA_7SwizzleILi3ELi4ELi3EEENSA_18smem_ptr_flag_bitsILi16EEENSV_INSB_IJNSC_ILi8EEESJ_EEENSB_IJSJ_SE_EEEEEEEvEENS14_INSA_18SM100_TMA_2SM_LOADES1F_vEEEENS_8epilogue10collective18CollectiveEpilogueINS1K_23Sm100TmaWarpSpecializedILi4ELi2ELi32ELb1ELb0EEEJNSB_IJSI_SI_SK_EEENSB_IJNSV_ISI_SE_EENSV_INSC_ILi32EEESE_EEEEESM_NSB_IJNSB_IJlllEEESE_SX_EEESM_S1V_NS1K_6fusion15FusionCallbacksIS1O_NS1W_17LinearCombinationISM_fSM_fLNS_15FloatRoundStyleE2EEES1P_S1T_JEEENSA_5SM1004TMEM4LOAD26SM100_TMEM_LOAD_32dp32b32xENSA_20SM90_TMA_LOAD_IM2COLENS16_INS17_ILi2ELi4ELi3EEES1A_NSV_INSB_IJS1B_S1R_EEENSB_IJS1R_SE_EEEEEEENSA_39AutoVectorizingCopyWithAssumedAlignmentILi128EEENSA_21SM90_TMA_STORE_IM2COLES2B_S2D_S2D_EEEvvEEEEvNT_6ParamsE)
        /*0008*/ 	.word	0x0000007e


	//----- nvinfo : EIATTR_FRAME_SIZE
	.align		4
.L_19:
        /*000c*/ 	.byte	0x04, 0x11
        /*000e*/ 	.short	(.L_21 - .L_20)
	.align		4
.L_20:
        /*0010*/ 	.word	index@($__internal_2_$__cuda_sm10x_tcgen05_guardrail_trap_unallocated_columns_being_dealloced)
        /*0014*/ 	.word	0x00000008


	//----- nvinfo : EIATTR_FRAME_SIZE
	.align		4
.L_21:
        /*0018*/ 	.byte	0x04, 0x11
        /*001a*/ 	.short	(.L_23 - .L_22)
	.align		4
.L_22:
        /*001c*/ 	.word	index@($__internal_1_$__cuda_sm10x_tcgen05_guardrail_trap_phase_invalid_during_alloc)
        /*0020*/ 	.word	0x00000008


	//----- nvinfo : EIATTR_FRAME_SIZE
	.align		4
.L_23:
        /*0024*/ 	.byte	0x04, 0x11
        /*0026*/ 	.short	(.L_25 - .L_24)
	.align		4
.L_24:
        /*0028*/ 	.word	index@($__internal_0_$__cuda_sm10x_tcgen05_guardrail_trap_col_being_dealloced_not_returned_by_alloc)
        /*002c*/ 	.word	0x00000008


	//----- nvinfo : EIATTR_FRAME_SIZE
	.align		4
.L_25:
        /*0030*/ 	.byte	0x04, 0x11
        /*0032*/ 	.short	(.L_27 - .L_26)
	.align		4
.L_26:
        /*0034*/ 	.word	index@(_ZN7cutlass13device_kernelINS_4conv6kernel13ConvUniversalINS1_16ConvProblemShapeILNS1_8OperatorE0ELi2EEENS1_10collective14CollectiveConvINS1_47MainloopSm100TmaUmmaWarpSpecializedImplicitGemmILS5_0ELi8ELi2ELi1ELi2EN4cute5tupleIJNSA_1CILi2EEENSC_ILi1EEESE_EEEEENSB_IJNSC_ILi256EEENSC_ILi128EEENSB_IJNSC_ILi64EEEEEEEEENS_6half_tESM_NSA_8TiledMMAINSA_8MMA_AtomIJNSA_26SM100_MMA_F16BF16_2x1SM_SSISM_SM_fLi256ELi128ELNSA_4UMMA5MajorE0ELSR_0ELNSQ_7ScaleInE0ELSS_0EEEEEENSA_6LayoutINSB_IJSE_SE_SE_EEENSB_IJNSC_ILi0EEESX_SX_EEEEENSB_IJNSA_10UnderscoreES10_S10_EEEEENS7_6detail27Sm100ImplicitGemmTileTraitsINSA_25SM100_TMA_2SM_LOAD_IM2COLENSA_14ComposedLayoutINSA_7SwizzleILi3ELi4ELi3EEENSA_18smem_ptr_flag_bitsILi16EEENSV_INSB_IJNSC_ILi8EEESJ_EEENSB_IJSJ_SE_EEEEEEEvEENS14_INSA_18SM100_TMA_2SM_LOADES1F_vEEEENS_8epilogue10collective18CollectiveEpilogueINS1K_23Sm100TmaWarpSpecializedILi4ELi2ELi32ELb1ELb0EEEJNSB_IJSI_SI_SK_EEENSB_IJNSV_ISI_SE_EENSV_INSC_ILi32EEESE_EEEEESM_NSB_IJNSB_IJlllEEESE_SX_EEESM_S1V_NS1K_6fusion15FusionCallbacksIS1O_NS1W_17LinearCombinationISM_fSM_fLNS_15FloatRoundStyleE2EEES1P_S1T_JEEENSA_5SM1004TMEM4LOAD26SM100_TMEM_LOAD_32dp32b32xENSA_20SM90_TMA_LOAD_IM2COLENS16_INS17_ILi2ELi4ELi3EEES1A_NSV_INSB_IJS1B_S1R_EEENSB_IJS1R_SE_EEEEEEENSA_39AutoVectorizingCopyWithAssumedAlignmentILi128EEENSA_21SM90_TMA_STORE_IM2COLES2B_S2D_S2D_EEEvvEEEEvNT_6ParamsE)
        /*0038*/ 	.word	0x00000008


	//----- nvinfo : EIATTR_MIN_STACK_SIZE
	.align		4
.L_27:
        /*003c*/ 	.byte	0x04, 0x12
        /*003e*/ 	.short	(.L_29 - .L_28)
	.align		4
.L_28:
        /*0040*/ 	.word	index@(_ZN7cutlass13device_kernelINS_4conv6kernel13ConvUniversalINS1_16ConvProblemShapeILNS1_8OperatorE0ELi2EEENS1_10collective14CollectiveConvINS1_47MainloopSm100TmaUmmaWarpSpecializedImplicitGemmILS5_0ELi8ELi2ELi1ELi2EN4cute5tupleIJNSA_1CILi2EEENSC_ILi1EEESE_EEEEENSB_IJNSC_ILi256EEENSC_ILi128EEENSB_IJNSC_ILi64EEEEEEEEENS_6half_tESM_NSA_8TiledMMAINSA_8MMA_AtomIJNSA_26SM100_MMA_F16BF16_2x1SM_SSISM_SM_fLi256ELi128ELNSA_4UMMA5MajorE0ELSR_0ELNSQ_7ScaleInE0ELSS_0EEEEEENSA_6LayoutINSB_IJSE_SE_SE_EEENSB_IJNSC_ILi0EEESX_SX_EEEEENSB_IJNSA_10UnderscoreES10_S10_EEEEENS7_6detail27Sm100ImplicitGemmTileTraitsINSA_25SM100_TMA_2SM_LOAD_IM2COLENSA_14ComposedLayoutINSA_7SwizzleILi3ELi4ELi3EEENSA_18smem_ptr_flag_bitsILi16EEENSV_INSB_IJNSC_ILi8EEESJ_EEENSB_IJSJ_SE_EEEEEEEvEENS14_INSA_18SM100_TMA_2SM_LOADES1F_vEEEENS_8epilogue10collective18CollectiveEpilogueINS1K_23Sm100TmaWarpSpecializedILi4ELi2ELi32ELb1ELb0EEEJNSB_IJSI_SI_SK_EEENSB_IJNSV_ISI_SE_EENSV_INSC_ILi32EEESE_EEEEESM_NSB_IJNSB_IJlllEEESE_SX_EEESM_S1V_NS1K_6fusion15FusionCallbacksIS1O_NS1W_17LinearCombinationISM_fSM_fLNS_15FloatRoundStyleE2EEES1P_S1T_JEEENSA_5SM1004TMEM4LOAD26SM100_TMEM_LOAD_32dp32b32xENSA_20SM90_TMA_LOAD_IM2COLENS16_INS17_ILi2ELi4ELi3EEES1A_NSV_INSB_IJS1B_S1R_EEENSB_IJS1R_SE_EEEEEEENSA_39AutoVectorizingCopyWithAssumedAlignmentILi128EEENSA_21SM90_TMA_STORE_IM2COLES2B_S2D_S2D_EEEvvEEEEvNT_6ParamsE)
        /*0044*/ 	.word	0x00000008
.L_29:


//--------------------- .nv.compat                --------------------------
	.section	.nv.compat,"",@"SHT_CUDA_COMPAT_INFO"
	.align	4
        /*0000*/ 	.byte	0x02, 0x09, 0x01, 0x00, 0x02, 0x02, 0x02, 0x00, 0x02, 0x05, 0x05, 0x00, 0x03, 0x07, 0x01, 0x01
        /*0010*/ 	.byte	0x02, 0x03, 0x01, 0x00, 0x02, 0x06, 0x01, 0x00, 0x04, 0x0b, 0x08, 0x00, 0x09, 0x00, 0x00, 0x00
        /*0020*/ 	.byte	0x00, 0x00, 0x00, 0x00


//--------------------- .nv.info._ZN7cutlass13device_kernelINS_4conv6kernel13ConvUniversalINS1_16ConvProblemShapeILNS1_8OperatorE0ELi2EEENS1_10collective14CollectiveConvINS1_47MainloopSm100TmaUmmaWarpSpecializedImplicitGemmILS5_0ELi8ELi2ELi1ELi2EN4cute5tupleIJNSA_1CILi2EEENSC_ILi1EEESE_EEEEENSB_IJNSC_ILi256EEENSC_ILi128EEENSB_IJNSC_ILi64EEEEEEEEENS_6half_tESM_NSA_8TiledMMAINSA_8MMA_AtomIJNSA_26SM100_MMA_F16BF16_2x1SM_SSISM_SM_fLi256ELi128ELNSA_4UMMA5MajorE0ELSR_0ELNSQ_7ScaleInE0ELSS_0EEEEEENSA_6LayoutINSB_IJSE_SE_SE_EEENSB_IJNSC_ILi0EEESX_SX_EEEEENSB_IJNSA_10UnderscoreES10_S10_EEEEENS7_6detail27Sm100ImplicitGemmTileTraitsINSA_25SM100_TMA_2SM_LOAD_IM2COLENSA_14ComposedLayoutINSA_7SwizzleILi3ELi4ELi3EEENSA_18smem_ptr_flag_bitsILi16EEENSV_INSB_IJNSC_ILi8EEESJ_EEENSB_IJSJ_SE_EEEEEEEvEENS14_INSA_18SM100_TMA_2SM_LOADES1F_vEEEENS_8epilogue10collective18CollectiveEpilogueINS1K_23Sm100TmaWarpSpecializedILi4ELi2ELi32ELb1ELb0EEEJNSB_IJSI_SI_SK_EEENSB_IJNSV_ISI_SE_EENSV_INSC_ILi32EEESE_EEEEESM_NSB_IJNSB_IJlllEEESE_SX_EEESM_S1V_NS1K_6fusion15FusionCallbacksIS1O_NS1W_17LinearCombinationISM_fSM_fLNS_15FloatRoundStyleE2EEES1P_S1T_JEEENSA_5SM1004TMEM4LOAD26SM100_TMEM_LOAD_32dp32b32xENSA_20SM90_TMA_LOAD_IM2COLENS16_INS17_ILi2ELi4ELi3EEES1A_NSV_INSB_IJS1B_S1R_EEENSB_IJS1R_SE_EEEEEEENSA_39AutoVectorizingCopyWithAssumedAlignmentILi128EEENSA_21SM90_TMA_STORE_IM2COLES2B_S2D_S2D_EEEvvEEEEvNT_6ParamsE --------------------------
	.section	.nv.info._ZN7cutlass13device_kernelINS_4conv6kernel13ConvUniversalINS1_16ConvProblemShapeILNS1_8OperatorE0ELi2EEENS1_10collective14CollectiveConvINS1_47MainloopSm100TmaUmmaWarpSpecializedImplicitGemmILS5_0ELi8ELi2ELi1ELi2EN4cute5tupleIJNSA_1CILi2EEENSC_ILi1EEESE_EEEEENSB_IJNSC_ILi256EEENSC_ILi128EEENSB_IJNSC_ILi64EEEEEEEEENS_6half_tESM_NSA_8TiledMMAINSA_8MMA_AtomIJNSA_26SM100_MMA_F16BF16_2x1SM_SSISM_SM_fLi256ELi128ELNSA_4UMMA5MajorE0ELSR_0ELNSQ_7ScaleInE0ELSS_0EEEEEENSA_6LayoutINSB_IJSE_SE_SE_EEENSB_IJNSC_ILi0EEESX_SX_EEEEENSB_IJNSA_10UnderscoreES10_S10_EEEEENS7_6detail27Sm100ImplicitGemmTileTraitsINSA_25SM100_TMA_2SM_LOAD_IM2COLENSA_14ComposedLayoutINSA_7SwizzleILi3ELi4ELi3EEENSA_18smem_ptr_flag_bitsILi16EEENSV_INSB_IJNSC_ILi8EEESJ_EEENSB_IJSJ_SE_EEEEEEEvEENS14_INSA_18SM100_TMA_2SM_LOADES1F_vEEEENS_8epilogue10collective18CollectiveEpilogueINS1K_23Sm100TmaWarpSpecializedILi4ELi2ELi32ELb1ELb0EEEJNSB_IJSI_SI_SK_EEENSB_IJNSV_ISI_SE_EENSV_INSC_ILi32EEESE_EEEEESM_NSB_IJNSB_IJlllEEESE_SX_EEESM_S1V_NS1K_6fusion15FusionCallbacksIS1O_NS1W_17LinearCombinationISM_fSM_fLNS_15FloatRoundStyleE2EEES1P_S1T_JEEENSA_5SM1004TMEM4LOAD26SM100_TMEM_LOAD_32dp32b32xENSA_20SM90_TMA_LOAD_IM2COLENS16_INS17_ILi2ELi4ELi3EEES1A_NSV_INSB_IJS1B_S1R_EEENSB_IJS1R_SE_EEEEEEENSA_39AutoVectorizingCopyWithAssumedAlignmentILi128EEENSA_21SM90_TMA_STORE_IM2COLES2B_S2D_S2D_EEEvvEEEEvNT_6ParamsE,"",@"SHT_CUDA_INFO"
	.sectionflags	@""
	.align	4


	//----- nvinfo : EIATTR_CUDA_API_VERSION
	.align		4
        /*0000*/ 	.byte	0x04, 0x37
        /*0002*/ 	.short	(.L_31 - .L_30)
.L_30:
        /*0004*/ 	.word	0x00000082


	//----- nvinfo : EIATTR_KPARAM_INFO
	.align		4
.L_31:
        /*0008*/ 	.byte	0x04, 0x17
        /*000a*/ 	.short	(.L_33 - .L_32)
.L_32:
        /*000c*/ 	.word	0x00000000
        /*0010*/ 	.short	0x0000
        /*0012*/ 	.short	0x0000
        /*0014*/ 	.byte	0x00, 0xf0, 0x01, 0x20


	//----- nvinfo : EIATTR_AT_ENTRY_FRAGMENTS
	.align		4
.L_33:
        /*0018*/ 	.byte	0x04, 0x4f
        /*001a*/ 	.short	(.L_35 - .L_34)


	//   ....[0]....
.L_34:
        /*001c*/ 	.word	0x00000007


	//----- nvinfo : EIATTR_RESERVED_SMEM_USED
	.align		4
.L_35:
        /*0020*/ 	.byte	0x01, 0x41
	.zero		2


	//----- nvinfo : EIATTR_SPARSE_MMA_MASK
	.align		4
        /*0024*/ 	.byte	0x03, 0x50
        /*0026*/ 	.short	0x0000


	//----- nvinfo : EIATTR_TCGEN05_2CTA_USED
	.align		4
        /*0028*/ 	.byte	0x01, 0x52
	.zero		2


	//----- nvinfo : EIATTR_MAXREG_COUNT
	.align		4
        /*002c*/ 	.byte	0x03, 0x1b
        /*002e*/ 	.short	0x00ff


	//----- nvinfo : EIATTR_NUM_BARRIERS
	.align		4
        /*0030*/ 	.byte	0x02, 0x4c
        /*0032*/ 	.byte	0x07
	.zero		1


	//----- nvinfo : EIATTR_EXTERNS
	.align		4
        /*0034*/ 	.byte	0x04, 0x0f
        /*0036*/ 	.short	(.L_37 - .L_36)


	//   ....[0]....
	.align		4
.L_36:
        /*0038*/ 	.word	index@(__assertfail)


	//----- nvinfo : EIATTR_MERCURY_ISA_VERSION
	.align		4
.L_37:
        /*003c*/ 	.byte	0x03, 0x5f
        /*003e*/ 	.short	0x0101


	//----- nvinfo : EIATTR_INT_WARP_WIDE_INSTR_OFFSETS
	.align		4
        /*0040*/ 	.byte	0x04, 0x31
        /*0042*/ 	.short	(.L_39 - .L_38)


	//   ....[0]....
.L_38:
        /*0044*/ 	.word	0x00000cd0


	//   ....[1]....
        /*0048*/ 	.word	0x00000d80


	//   ....[2]....
        /*004c*/ 	.word	0x000044b0


	//   ....[3]....
        /*0050*/ 	.word	0x000044d0


	//   ....[4]....
        /*0054*/ 	.word	0x00004500


	//   ....[5]....
        /*0058*/ 	.word	0x000051b0


	//   ....[6]....
        /*005c*/ 	.word	0x00005230


	//   ....[7]....
        /*0060*/ 	.word	0x000052f0


	//   ....[8]....
        /*0064*/ 	.word	0x000053b0


	//   ....[9]....
        /*0068*/ 	.word	0x00005470


	//   ....[10]....
        /*006c*/ 	.word	0x00005550


	//   ....[11]....
        /*0070*/ 	.word	0x00005610


	//   ....[12]....
        /*0074*/ 	.word	0x00005710


	//----- nvinfo : EIATTR_COOP_GROUP_MASK_REGIDS
	.align		4
.L_39:
        /*0078*/ 	.byte	0x04, 0x29
        /*007a*/ 	.short	(.L_41 - .L_40)


	//   ....[0]....
.L_40:
        /*007c*/ 	.word	0xffffffff


	//   ....[1]....
        /*0080*/ 	.word	0xffffffff


	//   ....[2]....
        /*0084*/ 	.word	0xffffffff


	//   ....[3]....
        /*0088*/ 	.word	0xffffffff


	//   ....[4]....
        /*008c*/ 	.word	0xffffffff


	//   ....[5]....
        /*0090*/ 	.word	0xffffffff


	//   ....[6]....
        /*0094*/ 	.word	0xffffffff


	//   ....[7]....
        /*0098*/ 	.word	0xffffffff


	//   ....[8]....
        /*009c*/ 	.word	0xffffffff


	//   ....[9]....
        /*00a0*/ 	.word	0xffffffff


	//   ....[10]....
        /*00a4*/ 	.word	0xffffffff


	//   ....[11]....
        /*00a8*/ 	.word	0xffffffff


	//   ....[12]....
        /*00ac*/ 	.word	0xffffffff


	//----- nvinfo : EIATTR_COOP_GROUP_INSTR_OFFSETS
	.align		4
.L_41:
        /*00b0*/ 	.byte	0x04, 0x28
        /*00b2*/ 	.short	(.L_43 - .L_42)


	//   ....[0]....
.L_42:
        /*00b4*/ 	.word	0x000000d0


	//   ....[1]....
        /*00b8*/ 	.word	0x00000540


	//   ....[2]....
        /*00bc*/ 	.word	0x00000760


	//   ....[3]....
        /*00c0*/ 	.word	0x00000900


	//   ....[4]....
        /*00c4*/ 	.word	0x00000a00


	//   ....[5]....
        /*00c8*/ 	.word	0x00000b50


	//   ....[6]....
        /*00cc*/ 	.word	0x00000df0


	//   ....[7]....
        /*00d0*/ 	.word	0x000024b0


	//   ....[8]....
        /*00d4*/ 	.word	0x00003380


	//   ....[9]....
        /*00d8*/ 	.word	0x00003850


	//   ....[10]....
        /*00dc*/ 	.word	0x00003880


	//   ....[11]....
        /*00e0*/ 	.word	0x000043d0


	//   ....[12]....
        /*00e4*/ 	.word	0x000045d0


	//----- nvinfo : EIATTR_VRC_CTA_INIT_COUNT
	.align		4
.L_43:
        /*00e8*/ 	.byte	0x02, 0x4a
        /*00ea*/ 	.byte	0x80
	.zero		1


	//----- nvinfo : EIATTR_SYSCALL_OFFSETS
	.align		4
        /*00ec*/ 	.byte	0x04, 0x46
        /*00ee*/ 	.short	(.L_45 - .L_44)


	//   ....[0]....
.L_44:
        /*00f0*/ 	.word	0x00006360


	//   ....[1]....
        /*00f4*/ 	.word	0x00006450


	//   ....[2]....
        /*00f8*/ 	.word	0x00006da0


	//   ....[3]....
        /*00fc*/ 	.word	0x00007a40


	//   ....[4]....
        /*0100*/ 	.word	0x000086b0


	//   ....[5]....
        /*0104*/ 	.word	0x00009310


	//----- nvinfo : EIATTR_MBARRIER_INSTR_OFFSETS
	.align		4
.L_45:
        /*0108*/ 	.byte	0x04, 0x39
        /*010a*/ 	.short	(.L_47 - .L_46)


	//   ....[0]....
.L_46:
        /*010c*/ 	.word	0x00000650
        /*0110*/ 	.word	0x000000ff
        /*0114*/ 	.word	0x00000000
        /*0118*/ 	.short	0x0100
        /*011a*/ 	.byte	0x04
	.zero		1


	//   ....[1]....
        /*011c*/ 	.word	0x00000660
        /*0120*/ 	.word	0x000000ff
        /*0124*/ 	.word	0x00000040
        /*0128*/ 	.short	0x0100
        /*012a*/ 	.byte	0x04
	.zero		1


	//   ....[2]....
        /*012c*/ 	.word	0x00000670
        /*0130*/ 	.word	0x000000ff
        /*0134*/ 	.word	0x00000008
        /*0138*/ 	.short	0x0100
        /*013a*/ 	.byte	0x04
	.zero		1


	//   ....[3]....
        /*013c*/ 	.word	0x00000680
        /*0140*/ 	.word	0x000000ff
        /*0144*/ 	.word	0x00000048
        /*0148*/ 	.short	0x0100
        /*014a*/ 	.byte	0x04
	.zero		1


	//   ....[4]....
        /*014c*/ 	.word	0x00000690
        /*0150*/ 	.word	0x000000ff
        /*0154*/ 	.word	0x00000010
        /*0158*/ 	.short	0x0100
        /*015a*/ 	.byte	0x04
	.zero		1


	//   ....[5]....
        /*015c*/ 	.word	0x000006a0
        /*0160*/ 	.word	0x000000ff
        /*0164*/ 	.word	0x00000050
        /*0168*/ 	.short	0x0100
        /*016a*/ 	.byte	0x04
	.zero		1


	//   ....[6]....
        /*016c*/ 	.word	0x000006b0
        /*0170*/ 	.word	0x000000ff
        /*0174*/ 	.word	0x00000018
        /*0178*/ 	.short	0x0100
        /*017a*/ 	.byte	0x04
	.zero		1


	//   ....[7]....
        /*017c*/ 	.word	0x000006c0
        /*0180*/ 	.word	0x000000ff
        /*0184*/ 	.word	0x00000058
        /*0188*/ 	.short	0x0100
        /*018a*/ 	.byte	0x04
	.zero		1


	//   ....[8]....
        /*018c*/ 	.word	0x000006d0
        /*0190*/ 	.word	0x000000ff
        /*0194*/ 	.word	0x00000020
        /*0198*/ 	.short	0x0100
        /*019a*/ 	.byte	0x04
	.zero		1


	//   ....[9]....
        /*019c*/ 	.word	0x000006e0
        /*01a0*/ 	.word	0x000000ff
        /*01a4*/ 	.word	0x00000060
        /*01a8*/ 	.short	0x0100
        /*01aa*/ 	.byte	0x04
	.zero		1


	//   ....[10]....
        /*01ac*/ 	.word	0x000006f0
        /*01b0*/ 	.word	0x000000ff
        /*01b4*/ 	.word	0x00000028
        /*01b8*/ 	.short	0x0100
        /*01ba*/ 	.byte	0x04
	.zero		1


	//   ....[11]....
        /*01bc*/ 	.word	0x00000700
        /*01c0*/ 	.word	0x000000ff
        /*01c4*/ 	.word	0x00000068
        /*01c8*/ 	.short	0x0100
        /*01ca*/ 	.byte	0x04
	.zero		1


	//   ....[12]....
        /*01cc*/ 	.word	0x00000710
        /*01d0*/ 	.word	0x000000ff
        /*01d4*/ 	.word	0x00000030
        /*01d8*/ 	.short	0x0100
        /*01da*/ 	.byte	0x04
	.zero		1


	//   ....[13]....
        /*01dc*/ 	.word	0x00000720
        /*01e0*/ 	.word	0x000000ff
        /*01e4*/ 	.word	0x00000070
        /*01e8*/ 	.short	0x0100
        /*01ea*/ 	.byte	0x04
	.zero		1


	//   ....[14]....
        /*01ec*/ 	.word	0x00000730
        /*01f0*/ 	.word	0x000000ff
        /*01f4*/ 	.word	0x00000038
        /*01f8*/ 	.short	0x0100
        /*01fa*/ 	.byte	0x04
	.zero		1


	//   ....[15]....
        /*01fc*/ 	.word	0x00000740
        /*0200*/ 	.word	0x000000ff
        /*0204*/ 	.word	0x00000078
        /*0208*/ 	.short	0x0100
        /*020a*/ 	.byte	0x04
	.zero		1


	//   ....[16]....
        /*020c*/ 	.word	0x00000870
        /*0210*/ 	.word	0x000000ff
        /*0214*/ 	.word	0x00000080
        /*0218*/ 	.short	0x0100
        /*021a*/ 	.byte	0x04
	.zero		1


	//   ....[17]....
        /*021c*/ 	.word	0x00000880
        /*0220*/ 	.word	0x000000ff
        /*0224*/ 	.word	0x000000a0
        /*0228*/ 	.short	0x0100
        /*022a*/ 	.byte	0x04
	.zero		1


	//   ....[18]....
        /*022c*/ 	.word	0x00000890
        /*0230*/ 	.word	0x000000ff
        /*0234*/ 	.word	0x00000088
        /*0238*/ 	.short	0x0100
        /*023a*/ 	.byte	0x04
	.zero		1


	//   ....[19]....
        /*023c*/ 	.word	0x000008a0
        /*0240*/ 	.word	0x000000ff
        /*0244*/ 	.word	0x000000a8
        /*0248*/ 	.short	0x0100
        /*024a*/ 	.byte	0x04
	.zero		1


	//   ....[20]....
        /*024c*/ 	.word	0x000008b0
        /*0250*/ 	.word	0x000000ff
        /*0254*/ 	.word	0x00000090
        /*0258*/ 	.short	0x0100
        /*025a*/ 	.byte	0x04
	.zero		1


	//   ....[21]....
        /*025c*/ 	.word	0x000008c0
        /*0260*/ 	.word	0x000000ff
        /*0264*/ 	.word	0x000000b0
        /*0268*/ 	.short	0x0100
        /*026a*/ 	.byte	0x04
	.zero		1


	//   ....[22]....
        /*026c*/ 	.word	0x000008d0
        /*0270*/ 	.word	0x000000ff
        /*0274*/ 	.word	0x00000098
        /*0278*/ 	.short	0x0100
        /*027a*/ 	.byte	0x04
	.zero		1


	//   ....[23]....
        /*027c*/ 	.word	0x000008e0
        /*0280*/ 	.word	0x000000ff
        /*0284*/ 	.word	0x000000b8
        /*0288*/ 	.short	0x0100
        /*028a*/ 	.byte	0x04
	.zero		1


	//   ....[24]....
        /*028c*/ 	.word	0x000009d0
        /*0290*/ 	.word	0x000000ff
        /*0294*/ 	.word	0x000000c0
        /*0298*/ 	.short	0x0100
        /*029a*/ 	.byte	0x04
	.zero		1


	//   ....[25]....
        /*029c*/ 	.word	0x000009e0
        /*02a0*/ 	.word	0x000000ff
        /*02a4*/ 	.word	0x000000c8
        /*02a8*/ 	.short	0x0100
        /*02aa*/ 	.byte	0x04
	.zero		1


	//   ....[26]....
        /*02ac*/ 	.word	0x00000b20
        /*02b0*/ 	.word	0x000000ff
        /*02b4*/ 	.word	0x000000d0
        /*02b8*/ 	.short	0x0100
        /*02ba*/ 	.byte	0x06
	.zero		1


	//   ....[27]....
        /*02bc*/ 	.word	0x00000b30
        /*02c0*/ 	.word	0x000000ff
        /*02c4*/ 	.word	0x000000d8
        /*02c8*/ 	.short	0x0100
        /*02ca*/ 	.byte	0x06
	.zero		1


	//   ....[28]....
        /*02cc*/ 	.word	0x00000c70
        /*02d0*/ 	.word	0x000000ff
        /*02d4*/ 	.word	0x000000e0
        /*02d8*/ 	.short	0x0100
        /*02da*/ 	.byte	0x04
	.zero		1


	//   ....[29]....
        /*02dc*/ 	.word	0x00000c80
        /*02e0*/ 	.word	0x000000ff
        /*02e4*/ 	.word	0x000000f0
        /*02e8*/ 	.short	0x0100
        /*02ea*/ 	.byte	0x04
	.zero		1


	//   ....[30]....
        /*02ec*/ 	.word	0x00000c90
        /*02f0*/ 	.word	0x000000ff
        /*02f4*/ 	.word	0x000000e8
        /*02f8*/ 	.short	0x0100
        /*02fa*/ 	.byte	0x04
	.zero		1


	//   ....[31]....
        /*02fc*/ 	.word	0x00000ca0
        /*0300*/ 	.word	0x000000ff
        /*0304*/ 	.word	0x000000f8
        /*0308*/ 	.short	0x0100
        /*030a*/ 	.byte	0x04
	.zero		1


	//   ....[32]....
        /*030c*/ 	.word	0x00000da0
        /*0310*/ 	.word	0x000000ff
        /*0314*/ 	.word	0x00000100
        /*0318*/ 	.short	0x0100
        /*031a*/ 	.byte	0x06
	.zero		1


	//   ....[33]....
        /*031c*/ 	.word	0x000018e0
        /*0320*/ 	.word	0x000000ff
        /*0324*/ 	.word	0x00000040
        /*0328*/ 	.short	0x010a
        /*032a*/ 	.byte	0x04
	.zero		1


	//   ....[34]....
        /*032c*/ 	.word	0x00001b60
        /*0330*/ 	.word	0x000000ff
        /*0334*/ 	.word	0x00000040
        /*0338*/ 	.short	0x010a
        /*033a*/ 	.byte	0x09
	.zero		1


	//   ....[35]....
        /*033c*/ 	.word	0x00001d10
        /*0340*/ 	.word	0x000000ff
        /*0344*/ 	.word	0x00000040
        /*0348*/ 	.short	0x010a
        /*034a*/ 	.byte	0x07
	.zero		1


	//   ....[36]....
        /*034c*/ 	.word	0x00001ee0
        /*0350*/ 	.word	0x000000ff
        /*0354*/ 	.word	0x000000c8
        /*0358*/ 	.short	0x0101
        /*035a*/ 	.byte	0x19
	.zero		1


	//   ....[37]....
        /*035c*/ 	.word	0x00001f10
        /*0360*/ 	.word	0x000000ff
        /*0364*/ 	.word	0x00000040
        /*0368*/ 	.short	0x010a
        /*036a*/ 	.byte	0x04
	.zero		1


	//   ....[38]....
        /*036c*/ 	.word	0x00002130
        /*0370*/ 	.word	0x000000ff
        /*0374*/ 	.word	0x00000040
        /*0378*/ 	.short	0x010a
        /*037a*/ 	.byte	0x09
	.zero		1


	//   ....[39]....
        /*037c*/ 	.word	0x000022e0
        /*0380*/ 	.word	0x000000ff
        /*0384*/ 	.word	0x00000040
        /*0388*/ 	.short	0x010a
        /*038a*/ 	.byte	0x07
	.zero		1


	//   ....[40]....
        /*038c*/ 	.word	0x000024c0
        /*0390*/ 	.word	0x000000ff
        /*0394*/ 	.word	0x000000d0
        /*0398*/ 	.short	0x010a
        /*039a*/ 	.byte	0x19
	.zero		1


	//   ....[41]....
        /*039c*/ 	.word	0x00002580
        /*03a0*/ 	.word	0x000000ff
        /*03a4*/ 	.word	0x00000000
        /*03a8*/ 	.short	0x0101
        /*03aa*/ 	.byte	0x04
	.zero		1


	//   ....[42]....
        /*03ac*/ 	.word	0x00002b80
        /*03b0*/ 	.word	0x000000ff
        /*03b4*/ 	.word	0x00000000
        /*03b8*/ 	.short	0x010a
        /*03ba*/ 	.byte	0x04
	.zero		1


	//   ....[43]....
        /*03bc*/ 	.word	0x00002c20
        /*03c0*/ 	.word	0x000000ff
        /*03c4*/ 	.word	0x00000000
        /*03c8*/ 	.short	0x010a
        /*03ca*/ 	.byte	0x05
	.zero		1


	//   ....[44]....
        /*03cc*/ 	.word	0x00002cc0
        /*03d0*/ 	.word	0x000000ff
        /*03d4*/ 	.word	0x00000000
        /*03d8*/ 	.short	0x010a
        /*03da*/ 	.byte	0x05
	.zero		1


	//   ....[45]....
        /*03dc*/ 	.word	0x00002d60
        /*03e0*/ 	.word	0x000000ff
        /*03e4*/ 	.word	0x00000000
        /*03e8*/ 	.short	0x010a
        /*03ea*/ 	.byte	0x05
	.zero		1


	//   ....[46]....
        /*03ec*/ 	.word	0x00002e00
        /*03f0*/ 	.word	0x000000ff
        /*03f4*/ 	.word	0x00000000
        /*03f8*/ 	.short	0x010a
        /*03fa*/ 	.byte	0x05
	.zero		1


	//   ....[47]....
        /*03fc*/ 	.word	0x00002ea0
        /*0400*/ 	.word	0x000000ff
        /*0404*/ 	.word	0x00000000
        /*0408*/ 	.short	0x010a
        /*040a*/ 	.byte	0x05
	.zero		1


	//   ....[48]....
        /*040c*/ 	.word	0x00002f40
        /*0410*/ 	.word	0x000000ff
        /*0414*/ 	.word	0x00000000
        /*0418*/ 	.short	0x010a
        /*041a*/ 	.byte	0x05
	.zero		1


	//   ....[49]....
        /*041c*/ 	.word	0x00002ff0
        /*0420*/ 	.word	0x00000000
        /*0424*/ 	.word	0x00000000
        /*0428*/ 	.short	0x010a
        /*042a*/ 	.byte	0xff
	.zero		1


	//   ....[50]....
        /*042c*/ 	.word	0x00003140
        /*0430*/ 	.word	0x000000ff
        /*0434*/ 	.word	0x000000d8
        /*0438*/ 	.short	0x010a
        /*043a*/ 	.byte	0x04
	.zero		1


	//   ....[51]....
        /*043c*/ 	.word	0x000031e0
        /*0440*/ 	.word	0x000000ff
        /*0444*/ 	.word	0x000000d0
        /*0448*/ 	.short	0x010a
        /*044a*/ 	.byte	0x04
	.zero		1


	//   ....[52]....
        /*044c*/ 	.word	0x00003280
        /*0450*/ 	.word	0x000000ff
        /*0454*/ 	.word	0x00000000
        /*0458*/ 	.short	0x0101
        /*045a*/ 	.byte	0x05
	.zero		1


	//   ....[53]....
        /*045c*/ 	.word	0x000032c0
        /*0460*/ 	.word	0x000000ff
        /*0464*/ 	.word	0x000000d8
        /*0468*/ 	.short	0x0106
        /*046a*/ 	.byte	0x04
	.zero		1


	//   ....[54]....
        /*046c*/ 	.word	0x00003300
        /*0470*/ 	.word	0x00000000
        /*0474*/ 	.word	0x000000d8
        /*0478*/ 	.short	0x010a
        /*047a*/ 	.byte	0xff
	.zero		1


	//   ....[55]....
        /*047c*/ 	.word	0x00003550
        /*0480*/ 	.word	0x000000ff
        /*0484*/ 	.word	0x00000008
        /*0488*/ 	.short	0x010a
        /*048a*/ 	.byte	0x05
	.zero		1


	//   ....[56]....
        /*048c*/ 	.word	0x00003570
        /*0490*/ 	.word	0x000000ff
        /*0494*/ 	.word	0x00000008
        /*0498*/ 	.short	0x010a
        /*049a*/ 	.byte	0x05
	.zero		1


	//   ....[57]....
        /*049c*/ 	.word	0x00003700
        /*04a0*/ 	.word	0x000000ff
        /*04a4*/ 	.word	0x00000008
        /*04a8*/ 	.short	0x010a
        /*04aa*/ 	.byte	0x05
	.zero		1


	//   ....[58]....
        /*04ac*/ 	.word	0x00003720
        /*04b0*/ 	.word	0x000000ff
        /*04b4*/ 	.word	0x00000008
        /*04b8*/ 	.short	0x010a
        /*04ba*/ 	.byte	0x05
	.zero		1


	//   ....[59]....
        /*04bc*/ 	.word	0x000037e0
        /*04c0*/ 	.word	0x000000ff
        /*04c4*/ 	.word	0x00000000
        /*04c8*/ 	.short	0x0101
        /*04ca*/ 	.byte	0x04
	.zero		1


	//   ....[60]....
        /*04cc*/ 	.word	0x00003b70
        /*04d0*/ 	.word	0x000000ff
        /*04d4*/ 	.word	0x000000d0
        /*04d8*/ 	.short	0x010a
        /*04da*/ 	.byte	0x14
	.zero		1


	//   ....[61]....
        /*04dc*/ 	.word	0x00003c10
        /*04e0*/ 	.word	0x000000ff
        /*04e4*/ 	.word	0x00000000
        /*04e8*/ 	.short	0x0101
        /*04ea*/ 	.byte	0x22
	.zero		1


	//   ....[62]....
        /*04ec*/ 	.word	0x00003c50
        /*04f0*/ 	.word	0x000000ff
        /*04f4*/ 	.word	0x000000f0
        /*04f8*/ 	.short	0x010a
        /*04fa*/ 	.byte	0x19
	.zero		1


	//   ....[63]....
        /*04fc*/ 	.word	0x00003cf0
        /*0500*/ 	.word	0x000000ff
        /*0504*/ 	.word	0x00000000
        /*0508*/ 	.short	0x010a
        /*050a*/ 	.byte	0x04
	.zero		1


	//   ....[64]....
        /*050c*/ 	.word	0x00003d40
        /*0510*/ 	.word	0x000000ff
        /*0514*/ 	.word	0x00000000
        /*0518*/ 	.short	0x010a
        /*051a*/ 	.byte	0x12
	.zero		1


	//   ....[65]....
        /*051c*/ 	.word	0x00003e90
        /*0520*/ 	.word	0x000000ff
        /*0524*/ 	.word	0x00000000
        /*0528*/ 	.short	0x010a
        /*052a*/ 	.byte	0x05
	.zero		1


	//   ....[66]....
        /*052c*/ 	.word	0x000041c0
        /*0530*/ 	.word	0x000000ff
        /*0534*/ 	.word	0x00000000
        /*0538*/ 	.short	0x010a
        /*053a*/ 	.byte	0x04
	.zero		1


	//   ....[67]....
        /*053c*/ 	.word	0x00004260
        /*0540*/ 	.word	0x00000000
        /*0544*/ 	.word	0x00000000
        /*0548*/ 	.short	0x010a
        /*054a*/ 	.byte	0xff
	.zero		1


	//   ....[68]....
        /*054c*/ 	.word	0x000042a0
        /*0550*/ 	.word	0x00000000
        /*0554*/ 	.word	0x00000000
        /*0558*/ 	.short	0x010a
        /*055a*/ 	.byte	0xff
	.zero		1


	//   ....[69]....
        /*055c*/ 	.word	0x00004310
        /*0560*/ 	.word	0x000000ff
        /*0564*/ 	.word	0x00000000
        /*0568*/ 	.short	0x0101
        /*056a*/ 	.byte	0x04
	.zero		1


	//   ....[70]....
        /*056c*/ 	.word	0x00004350
        /*0570*/ 	.word	0x000000ff
        /*0574*/ 	.word	0x00000100
        /*0578*/ 	.short	0x010a
        /*057a*/ 	.byte	0x14
	.zero		1


	//   ....[71]....
        /*057c*/ 	.word	0x000043c0
        /*0580*/ 	.word	0x000000ff
        /*0584*/ 	.word	0x00000000
        /*0588*/ 	.short	0x0101
        /*058a*/ 	.byte	0x04
	.zero		1


	//   ....[72]....
        /*058c*/ 	.word	0x00004900
        /*0590*/ 	.word	0x000000ff
        /*0594*/ 	.word	0x000000d0
        /*0598*/ 	.short	0x010a
        /*059a*/ 	.byte	0x1f
	.zero		1


	//   ....[73]....
        /*059c*/ 	.word	0x000049a0
        /*05a0*/ 	.word	0x000000ff
        /*05a4*/ 	.word	0x00000000
        /*05a8*/ 	.short	0x0101
        /*05aa*/ 	.byte	0x31
	.zero		1


	//   ....[74]....
        /*05ac*/ 	.word	0x00004ef0
        /*05b0*/ 	.word	0x000000ff
        /*05b4*/ 	.word	0x000000c8
        /*05b8*/ 	.short	0x010a
        /*05ba*/ 	.byte	0x1f
	.zero		1


	//   ....[75]....
        /*05bc*/ 	.word	0x00005090
        /*05c0*/ 	.word	0x000000ff
        /*05c4*/ 	.word	0x000000a0
        /*05c8*/ 	.short	0x010a
        /*05ca*/ 	.byte	0x1f
	.zero		1


	//   ....[76]....
        /*05cc*/ 	.word	0x000052b0
        /*05d0*/ 	.word	0x000000ff
        /*05d4*/ 	.word	0x00000080
        /*05d8*/ 	.short	0x010b
        /*05da*/ 	.byte	0x1f
	.zero		1


	//   ....[77]....
        /*05dc*/ 	.word	0x000052c0
        /*05e0*/ 	.word	0x000000ff
        /*05e4*/ 	.word	0x00000000
        /*05e8*/ 	.short	0x0101
        /*05ea*/ 	.byte	0x37
	.zero		1


	//   ....[78]....
        /*05ec*/ 	.word	0x000052d0
        /*05f0*/ 	.word	0x000000ff
        /*05f4*/ 	.word	0x000000a8
        /*05f8*/ 	.short	0x010a
        /*05fa*/ 	.byte	0x1f
	.zero		1


	//   ....[79]....
        /*05fc*/ 	.word	0x00005430
        /*0600*/ 	.word	0x000000ff
        /*0604*/ 	.word	0x00000088
        /*0608*/ 	.short	0x010b
        /*060a*/ 	.byte	0x1f
	.zero		1


	//   ....[80]....
        /*060c*/ 	.word	0x00005440
        /*0610*/ 	.word	0x000000ff
        /*0614*/ 	.word	0x00000000
        /*0618*/ 	.short	0x0101
        /*061a*/ 	.byte	0x36
	.zero		1


	//   ....[81]....
        /*061c*/ 	.word	0x00005450
        /*0620*/ 	.word	0x000000ff
        /*0624*/ 	.word	0x000000b0
        /*0628*/ 	.short	0x010a
        /*062a*/ 	.byte	0x1f
	.zero		1


	//   ....[82]....
        /*062c*/ 	.word	0x000055d0
        /*0630*/ 	.word	0x000000ff
        /*0634*/ 	.word	0x00000090
        /*0638*/ 	.short	0x010b
        /*063a*/ 	.byte	0x1f
	.zero		1


	//   ....[83]....
        /*063c*/ 	.word	0x000055e0
        /*0640*/ 	.word	0x000000ff
        /*0644*/ 	.word	0x00000000
        /*0648*/ 	.short	0x0101
        /*064a*/ 	.byte	0x35
	.zero		1


	//   ....[84]....
        /*064c*/ 	.word	0x000055f0
        /*0650*/ 	.word	0x000000ff
        /*0654*/ 	.word	0x000000b8
        /*0658*/ 	.short	0x010a
        /*065a*/ 	.byte	0x1f
	.zero		1


	//   ....[85]....
        /*065c*/ 	.word	0x000057c0
        /*0660*/ 	.word	0x000000ff
        /*0664*/ 	.word	0x00000098
        /*0668*/ 	.short	0x010b
        /*066a*/ 	.byte	0x1f
	.zero		1


	//   ....[86]....
        /*066c*/ 	.word	0x000057d0
        /*0670*/ 	.word	0x000000ff
        /*0674*/ 	.word	0x00000000
        /*0678*/ 	.short	0x0101
        /*067a*/ 	.byte	0x32
	.zero		1


	//   ....[87]....
        /*067c*/ 	.word	0x00005800
        /*0680*/ 	.word	0x000000ff
        /*0684*/ 	.word	0x000000a0
        /*0688*/ 	.short	0x010a
        /*068a*/ 	.byte	0x1f
	.zero		1


	//   ....[88]....
        /*068c*/ 	.word	0x00005820
        /*0690*/ 	.word	0x000000ff
        /*0694*/ 	.word	0x000000a8
        /*0698*/ 	.short	0x010a
        /*069a*/ 	.byte	0x1f
	.zero		1


	//   ....[89]....
        /*069c*/ 	.word	0x00005840
        /*06a0*/ 	.word	0x000000ff
        /*06a4*/ 	.word	0x000000b0
        /*06a8*/ 	.short	0x010a
        /*06aa*/ 	.byte	0x1f
	.zero		1


	//   ....[90]....
        /*06ac*/ 	.word	0x00005880
        /*06b0*/ 	.word	0x00000000
        /*06b4*/ 	.word	0x000000b8
        /*06b8*/ 	.short	0x010a
        /*06ba*/ 	.byte	0xff
	.zero		1


	//   ....[91]....
        /*06bc*/ 	.word	0x00005c00
        /*06c0*/ 	.word	0x000000ff
        /*06c4*/ 	.word	0x000000d0
        /*06c8*/ 	.short	0x010a
        /*06ca*/ 	.byte	0x31
	.zero		1


	//   ....[92]....
        /*06cc*/ 	.word	0x00005cd0
        /*06d0*/ 	.word	0x000000ff
        /*06d4*/ 	.word	0x00000000
        /*06d8*/ 	.short	0x0101
        /*06da*/ 	.byte	0x04
	.zero		1


	//   ....[93]....
        /*06dc*/ 	.word	0x00006940
        /*06e0*/ 	.word	0x000000ff
        /*06e4*/ 	.word	0x00000080
        /*06e8*/ 	.short	0x010a
        /*06ea*/ 	.byte	0x31
	.zero		1


	//   ....[94]....
        /*06ec*/ 	.word	0x000069d0
        /*06f0*/ 	.word	0x00000069
        /*06f4*/ 	.word	0x000000e0
        /*06f8*/ 	.short	0x010a
        /*06fa*/ 	.byte	0xff
	.zero		1


	//   ....[95]....
        /*06fc*/ 	.word	0x00006b90
        /*0700*/ 	.word	0x000000ff
        /*0704*/ 	.word	0x00000080
        /*0708*/ 	.short	0x010a
        /*070a*/ 	.byte	0x31
	.zero		1


	//   ....[96]....
        /*070c*/ 	.word	0x00006c80
        /*0710*/ 	.word	0x00000069
        /*0714*/ 	.word	0x000000e0
        /*0718*/ 	.short	0x010a
        /*071a*/ 	.byte	0xff
	.zero		1


	//   ....[97]....
        /*071c*/ 	.word	0x00007770
        /*0720*/ 	.word	0x00000000
        /*0724*/ 	.word	0x00000000
        /*0728*/ 	.short	0x0101
        /*072a*/ 	.byte	0xff
	.zero		1


	//   ....[98]....
        /*072c*/ 	.word	0x00007780
        /*0730*/ 	.word	0x00000003
        /*0734*/ 	.word	0x00000080
        /*0738*/ 	.short	0x010a
        /*073a*/ 	.byte	0xff
	.zero		1


	//   ....[99]....
        /*073c*/ 	.word	0x00007860
        /*0740*/ 	.word	0x00000003
        /*0744*/ 	.word	0x00000080
        /*0748*/ 	.short	0x010a
        /*074a*/ 	.byte	0xff
	.zero		1


	//   ....[100]....
        /*074c*/ 	.word	0x000083e0
        /*0750*/ 	.word	0x00000070
        /*0754*/ 	.word	0x00000000
        /*0758*/ 	.short	0x0101
        /*075a*/ 	.byte	0xff
	.zero		1


	//   ....[101]....
        /*075c*/ 	.word	0x00008400
        /*0760*/ 	.word	0x00000046
        /*0764*/ 	.word	0x00000080
        /*0768*/ 	.short	0x010a
        /*076a*/ 	.byte	0xff
	.zero		1


	//   ....[102]....
        /*076c*/ 	.word	0x000084d0
        /*0770*/ 	.word	0x00000046
        /*0774*/ 	.word	0x00000080
        /*0778*/ 	.short	0x010a
        /*077a*/ 	.byte	0xff
	.zero		1


	//   ....[103]....
        /*077c*/ 	.word	0x00009040
        /*0780*/ 	.word	0x00000046
        /*0784*/ 	.word	0x00000000
        /*0788*/ 	.short	0x0101
        /*078a*/ 	.byte	0xff
	.zero		1


	//   ....[104]....
        /*078c*/ 	.word	0x00009060
        /*0790*/ 	.word	0x00000045
        /*0794*/ 	.word	0x00000080
        /*0798*/ 	.short	0x010a
        /*079a*/ 	.byte	0xff
	.zero		1


	//   ....[105]....
        /*079c*/ 	.word	0x00009130
        /*07a0*/ 	.word	0x00000045
        /*07a4*/ 	.word	0x00000080
        /*07a8*/ 	.short	0x010a
        /*07aa*/ 	.byte	0xff
	.zero		1


	//   ....[106]....
        /*07ac*/ 	.word	0x00009400
        /*07b0*/ 	.word	0x00000069
        /*07b4*/ 	.word	0x00000000
        /*07b8*/ 	.short	0x0101
        /*07ba*/ 	.byte	0xff
	.zero		1


	//   ....[107]....
        /*07bc*/ 	.word	0x00009cf0
        /*07c0*/ 	.word	0x00000002
        /*07c4*/ 	.word	0x00000000
        /*07c8*/ 	.short	0x0101
        /*07ca*/ 	.byte	0xff
	.zero		1


	//   ....[108]....
        /*07cc*/ 	.word	0x00009f70
        /*07d0*/ 	.word	0x000000ff
        /*07d4*/ 	.word	0x00000000
        /*07d8*/ 	.short	0x0101
        /*07da*/ 	.byte	0x04
	.zero		1


	//   ....[109]....
        /*07dc*/ 	.word	0x00009fa0
        /*07e0*/ 	.word	0x00000000
        /*07e4*/ 	.word	0x00000040
        /*07e8*/ 	.short	0x010a
        /*07ea*/ 	.byte	0xff
	.zero		1


	//   ....[110]....
        /*07ec*/ 	.word	0x0000a000
        /*07f0*/ 	.word	0x00000000
        /*07f4*/ 	.word	0x00000040
        /*07f8*/ 	.short	0x010a
        /*07fa*/ 	.byte	0xff
	.zero		1


	//   ....[111]....
        /*07fc*/ 	.word	0x0000a060
        /*0800*/ 	.word	0x00000000
        /*0804*/ 	.word	0x000000d0
        /*0808*/ 	.short	0x010a
        /*080a*/ 	.byte	0xff
	.zero		1


	//   ....[112]....
        /*080c*/ 	.word	0x0000a0c0
        /*0810*/ 	.word	0x00000000
        /*0814*/ 	.word	0x00000000
        /*0818*/ 	.short	0x010a
        /*081a*/ 	.byte	0xff
	.zero		1


	//   ....[113]....
        /*081c*/ 	.word	0x0000a120
        /*0820*/ 	.word	0x00000000
        /*0824*/ 	.word	0x00000000
        /*0828*/ 	.short	0x010a
        /*082a*/ 	.byte	0xff
	.zero		1


	//   ....[114]....
        /*082c*/ 	.word	0x0000a180
        /*0830*/ 	.word	0x00000000
        /*0834*/ 	.word	0x00000000
        /*0838*/ 	.short	0x010a
        /*083a*/ 	.byte	0xff
	.zero		1


	//   ....[115]....
        /*083c*/ 	.word	0x0000a1e0
        /*0840*/ 	.word	0x00000000
        /*0844*/ 	.word	0x00000000
        /*0848*/ 	.short	0x010a
        /*084a*/ 	.byte	0xff
	.zero		1


	//   ....[116]....
        /*084c*/ 	.word	0x0000a240
        /*0850*/ 	.word	0x00000000
        /*0854*/ 	.word	0x00000000
        /*0858*/ 	.short	0x010a
        /*085a*/ 	.byte	0xff
	.zero		1


	//   ....[117]....
        /*085c*/ 	.word	0x0000a2a0
        /*0860*/ 	.word	0x00000000
        /*0864*/ 	.word	0x00000000
        /*0868*/ 	.short	0x010a
        /*086a*/ 	.byte	0xff
	.zero		1


	//   ....[118]....
        /*086c*/ 	.word	0x0000a300
        /*0870*/ 	.word	0x00000000
        /*0874*/ 	.word	0x00000000
        /*0878*/ 	.short	0x010a
        /*087a*/ 	.byte	0xff
	.zero		1


	//   ....[119]....
        /*087c*/ 	.word	0x0000a360
        /*0880*/ 	.word	0x00000004
        /*0884*/ 	.word	0x000000d8
        /*0888*/ 	.short	0x010a
        /*088a*/ 	.byte	0xff
	.zero		1


	//   ....[120]....
        /*088c*/ 	.word	0x0000a3c0
        /*0890*/ 	.word	0x00000004
        /*0894*/ 	.word	0x000000d0
        /*0898*/ 	.short	0x010a
        /*089a*/ 	.byte	0xff
	.zero		1


	//   ....[121]....
        /*089c*/ 	.word	0x0000a420
        /*08a0*/ 	.word	0x00000005
        /*08a4*/ 	.word	0x00000008
        /*08a8*/ 	.short	0x010a
        /*08aa*/ 	.byte	0xff
	.zero		1


	//   ....[122]....
        /*08ac*/ 	.word	0x0000a500
        /*08b0*/ 	.word	0x00000003
        /*08b4*/ 	.word	0x00000008
        /*08b8*/ 	.short	0x010a
        /*08ba*/ 	.byte	0xff
	.zero		1


	//   ....[123]....
        /*08bc*/ 	.word	0x0000a560
        /*08c0*/ 	.word	0x00000004
        /*08c4*/ 	.word	0x000000d0
        /*08c8*/ 	.short	0x010a
        /*08ca*/ 	.byte	0xff
	.zero		1


	//   ....[124]....
        /*08cc*/ 	.word	0x0000a5c0
        /*08d0*/ 	.word	0x00000004
        /*08d4*/ 	.word	0x000000f0
        /*08d8*/ 	.short	0x010a
        /*08da*/ 	.byte	0xff
	.zero		1


	//   ....[125]....
        /*08dc*/ 	.word	0x0000a620
        /*08e0*/ 	.word	0x00000004
        /*08e4*/ 	.word	0x00000000
        /*08e8*/ 	.short	0x010a
        /*08ea*/ 	.byte	0xff
	.zero		1


	//   ....[126]....
        /*08ec*/ 	.word	0x0000a680
        /*08f0*/ 	.word	0x00000000
        /*08f4*/ 	.word	0x00000000
        /*08f8*/ 	.short	0x010a
        /*08fa*/ 	.byte	0xff
	.zero		1


	//   ....[127]....
        /*08fc*/ 	.word	0x0000a6e0
        /*0900*/ 	.word	0x00000000
        /*0904*/ 	.word	0x00000100
        /*0908*/ 	.short	0x010a
        /*090a*/ 	.byte	0xff
	.zero		1


	//   ....[128]....
        /*090c*/ 	.word	0x0000a740
        /*0910*/ 	.word	0x00000002
        /*0914*/ 	.word	0x000000d0
        /*0918*/ 	.short	0x010a
        /*091a*/ 	.byte	0xff
	.zero		1


	//   ....[129]....
        /*091c*/ 	.word	0x0000a7a0
        /*0920*/ 	.word	0x00000002
        /*0924*/ 	.word	0x000000c8
        /*0928*/ 	.short	0x010a
        /*092a*/ 	.byte	0xff
	.zero		1


	//   ....[130]....
        /*092c*/ 	.word	0x0000a800
        /*0930*/ 	.word	0x00000003
        /*0934*/ 	.word	0x000000a0
        /*0938*/ 	.short	0x010a
        /*093a*/ 	.byte	0xff
	.zero		1


	//   ....[131]....
        /*093c*/ 	.word	0x0000a860
        /*0940*/ 	.word	0x00000003
        /*0944*/ 	.word	0x000000a8
        /*0948*/ 	.short	0x010a
        /*094a*/ 	.byte	0xff
	.zero		1


	//   ....[132]....
        /*094c*/ 	.word	0x0000a8c0
        /*0950*/ 	.word	0x00000003
        /*0954*/ 	.word	0x000000b0
        /*0958*/ 	.short	0x010a
        /*095a*/ 	.byte	0xff
	.zero		1


	//   ....[133]....
        /*095c*/ 	.word	0x0000a920
        /*0960*/ 	.word	0x00000003
        /*0964*/ 	.word	0x000000b8
        /*0968*/ 	.short	0x010a
        /*096a*/ 	.byte	0xff
	.zero		1


	//   ....[134]....
        /*096c*/ 	.word	0x0000a980
        /*0970*/ 	.word	0x00000000
        /*0974*/ 	.word	0x000000a0
        /*0978*/ 	.short	0x010a
        /*097a*/ 	.byte	0xff
	.zero		1


	//   ....[135]....
        /*097c*/ 	.word	0x0000a9e0
        /*0980*/ 	.word	0x00000000
        /*0984*/ 	.word	0x000000a8
        /*0988*/ 	.short	0x010a
        /*098a*/ 	.byte	0xff
	.zero		1


	//   ....[136]....
        /*098c*/ 	.word	0x0000aa40
        /*0990*/ 	.word	0x00000000
        /*0994*/ 	.word	0x000000b0
        /*0998*/ 	.short	0x010a
        /*099a*/ 	.byte	0xff
	.zero		1


	//   ....[137]....
        /*099c*/ 	.word	0x0000aaa0
        /*09a0*/ 	.word	0x00000000
        /*09a4*/ 	.word	0x000000d0
        /*09a8*/ 	.short	0x010a
        /*09aa*/ 	.byte	0xff
	.zero		1


	//   ....[138]....
        /*09ac*/ 	.word	0x0000ab00
        /*09b0*/ 	.word	0x00000002
        /*09b4*/ 	.word	0x00000080
        /*09b8*/ 	.short	0x010a
        /*09ba*/ 	.byte	0xff
	.zero		1


	//   ....[139]....
        /*09bc*/ 	.word	0x0000ab50
        /*09c0*/ 	.word	0x00000069
        /*09c4*/ 	.word	0x000000e0
        /*09c8*/ 	.short	0x010a
        /*09ca*/ 	.byte	0xff
	.zero		1


	//   ....[140]....
        /*09cc*/ 	.word	0x0000aba0
        /*09d0*/ 	.word	0x00000003
        /*09d4*/ 	.word	0x00000080
        /*09d8*/ 	.short	0x010a
        /*09da*/ 	.byte	0xff
	.zero		1


	//   ....[141]....
        /*09dc*/ 	.word	0x0000abf0
        /*09e0*/ 	.word	0x00000046
        /*09e4*/ 	.word	0x00000080
        /*09e8*/ 	.short	0x010a
        /*09ea*/ 	.byte	0xff
	.zero		1


	//   ....[142]....
        /*09ec*/ 	.word	0x0000ac40
        /*09f0*/ 	.word	0x00000045
        /*09f4*/ 	.word	0x00000080
        /*09f8*/ 	.short	0x010a
        /*09fa*/ 	.byte	0xff
	.zero		1


	//----- nvinfo : EIATTR_NUM_MBARRIERS
	.align		4
.L_47:
        /*09fc*/ 	.byte	0x03, 0x38
        /*09fe*/ 	.short	0x0021


	//----- nvinfo : EIATTR_EXIT_INSTR_OFFSETS
	.align		4
        /*0a00*/ 	.byte	0x04, 0x1c
        /*0a02*/ 	.short	(.L_49 - .L_48)


	//   ....[0]....
.L_48:
        /*0a04*/ 	.word	0x00003020


	//   ....[1]....
        /*0a08*/ 	.word	0x000032d0


	//   ....[2]....
        /*0a0c*/ 	.word	0x00003330


	//   ....[3]....
        /*0a10*/ 	.word	0x000045e0


	//   ....[4]....
        /*0a14*/ 	.word	0x000058b0


	//   ....[5]....
        /*0a18*/ 	.word	0x000058f0


	//   ....[6]....
        /*0a1c*/ 	.word	0x00009e50


	//   ....[7]....
        /*0a20*/ 	.word	0x00009ed0


	//   ....[8]....
        /*0a24*/ 	.word	0x00009f00


	//   ....[9]....
        /*0a28*/ 	.word	0x00009f80


	//----- nvinfo : EIATTR_MAX_THREADS
	.align		4
.L_49:
        /*0a2c*/ 	.byte	0x04, 0x05
        /*0a2e*/ 	.short	(.L_51 - .L_50)
.L_50:
        /*0a30*/ 	.word	0x00000100
        /*0a34*/ 	.word	0x00000001
        /*0a38*/ 	.word	0x00000001


	//----- nvinfo : EIATTR_CRS_STACK_SIZE
	.align		4
.L_51:
        /*0a3c*/ 	.byte	0x04, 0x1e
        /*0a3e*/ 	.short	(.L_53 - .L_52)
.L_52:
        /*0a40*/ 	.word	0x00000000


	//----- nvinfo : EIATTR_CBANK_PARAM_SIZE
	.align		4
.L_53:
        /*0a44*/ 	.byte	0x03, 0x19
        /*0a46*/ 	.short	0x0800


	//----- nvinfo : EIATTR_PARAM_CBANK
	.align		4
        /*0a48*/ 	.byte	0x04, 0x0a
        /*0a4a*/ 	.short	(.L_55 - .L_54)
	.align		4
.L_54:
        /*0a4c*/ 	.word	index@(.nv.constant0._ZN7cutlass13device_kernelINS_4conv6kernel13ConvUniversalINS1_16ConvProblemShapeILNS1_8OperatorE0ELi2EEENS1_10collective14CollectiveConvINS1_47MainloopSm100TmaUmmaWarpSpecializedImplicitGemmILS5_0ELi8ELi2ELi1ELi2EN4cute5tupleIJNSA_1CILi2EEENSC_ILi1EEESE_EEEEENSB_IJNSC_ILi256EEENSC_ILi128EEENSB_IJNSC_ILi64EEEEEEEEENS_6half_tESM_NSA_8TiledMMAINSA_8MMA_AtomIJNSA_26SM100_MMA_F16BF16_2x1SM_SSISM_SM_fLi256ELi128ELNSA_4UMMA5MajorE0ELSR_0ELNSQ_7ScaleInE0ELSS_0EEEEEENSA_6LayoutINSB_IJSE_SE_SE_EEENSB_IJNSC_ILi0EEESX_SX_EEEEENSB_IJNSA_10UnderscoreES10_S10_EEEEENS7_6detail27Sm100ImplicitGemmTileTraitsINSA_25SM100_TMA_2SM_LOAD_IM2COLENSA_14ComposedLayoutINSA_7SwizzleILi3ELi4ELi3EEENSA_18smem_ptr_flag_bitsILi16EEENSV_INSB_IJNSC_ILi8EEESJ_EEENSB_IJSJ_SE_EEEEEEEvEENS14_INSA_18SM100_TMA_2SM_LOADES1F_vEEEENS_8epilogue10collective18CollectiveEpilogueINS1K_23Sm100TmaWarpSpecializedILi4ELi2ELi32ELb1ELb0EEEJNSB_IJSI_SI_SK_EEENSB_IJNSV_ISI_SE_EENSV_INSC_ILi32EEESE_EEEEESM_NSB_IJNSB_IJlllEEESE_SX_EEESM_S1V_NS1K_6fusion15FusionCallbacksIS1O_NS1W_17LinearCombinationISM_fSM_fLNS_15FloatRoundStyleE2EEES1P_S1T_JEEENSA_5SM1004TMEM4LOAD26SM100_TMEM_LOAD_32dp32b32xENSA_20SM90_TMA_LOAD_IM2COLENS16_INS17_ILi2ELi4ELi3EEES1A_NSV_INSB_IJS1B_S1R_EEENSB_IJS1R_SE_EEEEEEENSA_39AutoVectorizingCopyWithAssumedAlignmentILi128EEENSA_21SM90_TMA_STORE_IM2COLES2B_S2D_S2D_EEEvvEEEEvNT_6ParamsE)
        /*0a50*/ 	.short	0x0380
        /*0a52*/ 	.short	0x0800


	//----- nvinfo : EIATTR_SW_WAR
	.align		4
.L_55:
        /*0a54*/ 	.byte	0x04, 0x36
        /*0a56*/ 	.short	(.L_57 - .L_56)
.L_56:
        /*0a58*/ 	.word	0x00000008
.L_57:


//--------------------- .nv.callgraph             --------------------------
	.section	.nv.callgraph,"",@"SHT_CUDA_CALLGRAPH"
	.align	4
	.sectionentsize	8
	.align		4
        /*0000*/ 	.word	0x00000000
	.align		4
        /*0004*/ 	.word	0xffffffff
	.align		4
        /*0008*/ 	.word	index@(_ZN7cutlass13device_kernelINS_4conv6kernel13ConvUniversalINS1_16ConvProblemShapeILNS1_8OperatorE0ELi2EEENS1_10collective14CollectiveConvINS1_47MainloopSm100TmaUmmaWarpSpecializedImplicitGemmILS5_0ELi8ELi2ELi1ELi2EN4cute5tupleIJNSA_1CILi2EEENSC_ILi1EEESE_EEEEENSB_IJNSC_ILi256EEENSC_ILi128EEENSB_IJNSC_ILi64EEEEEEEEENS_6half_tESM_NSA_8TiledMMAINSA_8MMA_AtomIJNSA_26SM100_MMA_F16BF16_2x1SM_SSISM_SM_fLi256ELi128ELNSA_4UMMA5MajorE0ELSR_0ELNSQ_7ScaleInE0ELSS_0EEEEEENSA_6LayoutINSB_IJSE_SE_SE_EEENSB_IJNSC_ILi0EEESX_SX_EEEEENSB_IJNSA_10UnderscoreES10_S10_EEEEENS7_6detail27Sm100ImplicitGemmTileTraitsINSA_25SM100_TMA_2SM_LOAD_IM2COLENSA_14ComposedLayoutINSA_7SwizzleILi3ELi4ELi3EEENSA_18smem_ptr_flag_bitsILi16EEENSV_INSB_IJNSC_ILi8EEESJ_EEENSB_IJSJ_SE_EEEEEEEvEENS14_INSA_18SM100_TMA_2SM_LOADES1F_vEEEENS_8epilogue10collective18CollectiveEpilogueINS1K_23Sm100TmaWarpSpecializedILi4ELi2ELi32ELb1ELb0EEEJNSB_IJSI_SI_SK_EEENSB_IJNSV_ISI_SE_EENSV_INSC_ILi32EEESE_EEEEESM_NSB_IJNSB_IJlllEEESE_SX_EEESM_S1V_NS1K_6fusion15FusionCallbacksIS1O_NS1W_17LinearCombinationISM_fSM_fLNS_15FloatRoundStyleE2EEES1P_S1T_JEEENSA_5SM1004TMEM4LOAD26SM100_TMEM_LOAD_32dp32b32xENSA_20SM90_TMA_LOAD_IM2COLENS16_INS17_ILi2ELi4ELi3EEES1A_NSV_INSB_IJS1B_S1R_EEENSB_IJS1R_SE_EEEEEEENSA_39AutoVectorizingCopyWithAssumedAlignmentILi128EEENSA_21SM90_TMA_STORE_IM2COLES2B_S2D_S2D_EEEvvEEEEvNT_6ParamsE)
	.align		4
        /*000c*/ 	.word	index@(__assertfail)
	.align		4
        /*0010*/ 	.word	0x00000000
	.align		4
        /*0014*/ 	.word	0xfffffffe
	.align		4
        /*0018*/ 	.word	0x00000000
	.align		4
        /*001c*/ 	.word	0xfffffffd
	.align		4
        /*0020*/ 	.word	0x00000000
	.align		4
        /*0024*/ 	.word	0xfffffffc


//--------------------- .nv.constant4             --------------------------
	.section	.nv.constant4,"a",@progbits
	.align	8
	.align		8
.nv.constant4:
        /*0000*/ 	.dword	__assertfail
	.align		8
        /*0008*/ 	.dword	__unnamed_1
	.align		8
        /*0010*/ 	.dword	__unnamed_2
	.align		8
        /*0018*/ 	.dword	_ZN39_INTERNAL_f9e4b5b8_4_k_cu_3c94c87b_31554cuda3std3__45__cpo5beginE
	.align		8
        /*0020*/ 	.dword	_ZN39_INTERNAL_f9e4b5b8_4_k_cu_3c94c87b_31554cuda3std3__45__cpo3endE
	.align		8
        /*0028*/ 	.dword	_ZN39_INTERNAL_f9e4b5b8_4_k_cu_3c94c87b_31554cuda3std3__45__cpo6cbeginE
	.align		8
        /*0030*/ 	.dword	_ZN39_INTERNAL_f9e4b5b8_4_k_cu_3c94c87b_31554cuda3std3__45__cpo4cendE
	.align		8
        /*0038*/ 	.dword	_ZN39_INTERNAL_f9e4b5b8_4_k_cu_3c94c87b_31554cuda3std3__441_GLOBAL__N__f9e4b5b8_4_k_cu_3c94c87b_31556ignoreE
	.align		8
        /*0040*/ 	.dword	_ZN39_INTERNAL_f9e4b5b8_4_k_cu_3c94c87b_31554cuda3std3__419piecewise_constructE
	.align		8
        /*0048*/ 	.dword	_ZN39_INTERNAL_f9e4b5b8_4_k_cu_3c94c87b_31554cuda3std3__48in_placeE
	.align		8
        /*0050*/ 	.dword	_ZN39_INTERNAL_f9e4b5b8_4_k_cu_3c94c87b_31554cuda3std6ranges3__45__cpo4swapE
	.align		8
        /*0058*/ 	.dword	_ZN39_INTERNAL_f9e4b5b8_4_k_cu_3c94c87b_31554cuda3std6ranges3__45__cpo9iter_moveE
	.align		8
        /*0060*/ 	.dword	_ZN39_INTERNAL_f9e4b5b8_4_k_cu_3c94c87b_31554cute7productE
	.align		8
        /*0068*/ 	.dword	_ZN39_INTERNAL_f9e4b5b8_4_k_cu_3c94c87b_31554cute1_E
	.align		8
        /*0070*/ 	.dword	$str$27
	.align		8
        /*0078*/ 	.dword	$str$28
	.align		8
        /*0080*/ 	.dword	$str$29
	.align		8
        /*0088*/ 	.dword	$str$30


//--------------------- .text._ZN7cutlass13device_kernelINS_4conv6kernel13ConvUniversalINS1_16ConvProblemShapeILNS1_8OperatorE0ELi2EEENS1_10collective14CollectiveConvINS1_47MainloopSm100TmaUmmaWarpSpecializedImplicitGemmILS5_0ELi8ELi2ELi1ELi2EN4cute5tupleIJNSA_1CILi2EEENSC_ILi1EEESE_EEEEENSB_IJNSC_ILi256EEENSC_ILi128EEENSB_IJNSC_ILi64EEEEEEEEENS_6half_tESM_NSA_8TiledMMAINSA_8MMA_AtomIJNSA_26SM100_MMA_F16BF16_2x1SM_SSISM_SM_fLi256ELi128ELNSA_4UMMA5MajorE0ELSR_0ELNSQ_7ScaleInE0ELSS_0EEEEEENSA_6LayoutINSB_IJSE_SE_SE_EEENSB_IJNSC_ILi0EEESX_SX_EEEEENSB_IJNSA_10UnderscoreES10_S10_EEEEENS7_6detail27Sm100ImplicitGemmTileTraitsINSA_25SM100_TMA_2SM_LOAD_IM2COLENSA_14ComposedLayoutINSA_7SwizzleILi3ELi4ELi3EEENSA_18smem_ptr_flag_bitsILi16EEENSV_INSB_IJNSC_ILi8EEESJ_EEENSB_IJSJ_SE_EEEEEEEvEENS14_INSA_18SM100_TMA_2SM_LOADES1F_vEEEENS_8epilogue10collective18CollectiveEpilogueINS1K_23Sm100TmaWarpSpecializedILi4ELi2ELi32ELb1ELb0EEEJNSB_IJSI_SI_SK_EEENSB_IJNSV_ISI_SE_EENSV_INSC_ILi32EEESE_EEEEESM_NSB_IJNSB_IJlllEEESE_SX_EEESM_S1V_NS1K_6fusion15FusionCallbacksIS1O_NS1W_17LinearCombinationISM_fSM_fLNS_15FloatRoundStyleE2EEES1P_S1T_JEEENSA_5SM1004TMEM4LOAD26SM100_TMEM_LOAD_32dp32b32xENSA_20SM90_TMA_LOAD_IM2COLENS16_INS17_ILi2ELi4ELi3EEES1A_NSV_INSB_IJS1B_S1R_EEENSB_IJS1R_SE_EEEEEEENSA_39AutoVectorizingCopyWithAssumedAlignmentILi128EEENSA_21SM90_TMA_STORE_IM2COLES2B_S2D_S2D_EEEvvEEEEvNT_6ParamsE --------------------------
	.section	.text._ZN7cutlass13device_kernelINS_4conv6kernel13ConvUniversalINS1_16ConvProblemShapeILNS1_8OperatorE0ELi2EEENS1_10collective14CollectiveConvINS1_47MainloopSm100TmaUmmaWarpSpecializedImplicitGemmILS5_0ELi8ELi2ELi1ELi2EN4cute5tupleIJNSA_1CILi2EEENSC_ILi1EEESE_EEEEENSB_IJNSC_ILi256EEENSC_ILi128EEENSB_IJNSC_ILi64EEEEEEEEENS_6half_tESM_NSA_8TiledMMAINSA_8MMA_AtomIJNSA_26SM100_MMA_F16BF16_2x1SM_SSISM_SM_fLi256ELi128ELNSA_4UMMA5MajorE0ELSR_0ELNSQ_7ScaleInE0ELSS_0EEEEEENSA_6LayoutINSB_IJSE_SE_SE_EEENSB_IJNSC_ILi0EEESX_SX_EEEEENSB_IJNSA_10UnderscoreES10_S10_EEEEENS7_6detail27Sm100ImplicitGemmTileTraitsINSA_25SM100_TMA_2SM_LOAD_IM2COLENSA_14ComposedLayoutINSA_7SwizzleILi3ELi4ELi3EEENSA_18smem_ptr_flag_bitsILi16EEENSV_INSB_IJNSC_ILi8EEESJ_EEENSB_IJSJ_SE_EEEEEEEvEENS14_INSA_18SM100_TMA_2SM_LOADES1F_vEEEENS_8epilogue10collective18CollectiveEpilogueINS1K_23Sm100TmaWarpSpecializedILi4ELi2ELi32ELb1ELb0EEEJNSB_IJSI_SI_SK_EEENSB_IJNSV_ISI_SE_EENSV_INSC_ILi32EEESE_EEEEESM_NSB_IJNSB_IJlllEEESE_SX_EEESM_S1V_NS1K_6fusion15FusionCallbacksIS1O_NS1W_17LinearCombinationISM_fSM_fLNS_15FloatRoundStyleE2EEES1P_S1T_JEEENSA_5SM1004TMEM4LOAD26SM100_TMEM_LOAD_32dp32b32xENSA_20SM90_TMA_LOAD_IM2COLENS16_INS17_ILi2ELi4ELi3EEES1A_NSV_INSB_IJS1B_S1R_EEENSB_IJS1R_SE_EEEEEEENSA_39AutoVectorizingCopyWithAssumedAlignmentILi128EEENSA_21SM90_TMA_STORE_IM2COLES2B_S2D_S2D_EEEvvEEEEvNT_6ParamsE,"ax",@progbits
	.align	128
.text._ZN7cutlass13device_kernelINS_4conv6kernel13ConvUniversalINS1_16ConvProblemShapeILNS1_8OperatorE0ELi2EEENS1_10collective14CollectiveConvINS1_47MainloopSm100TmaUmmaWarpSpecializedImplicitGemmILS5_0ELi8ELi2ELi1ELi2EN4cute5tupleIJNSA_1CILi2EEENSC_ILi1EEESE_EEEEENSB_IJNSC_ILi256EEENSC_ILi128EEENSB_IJNSC_ILi64EEEEEEEEENS_6half_tESM_NSA_8TiledMMAINSA_8MMA_AtomIJNSA_26SM100_MMA_F16BF16_2x1SM_SSISM_SM_fLi256ELi128ELNSA_4UMMA5MajorE0ELSR_0ELNSQ_7ScaleInE0ELSS_0EEEEEENSA_6LayoutINSB_IJSE_SE_SE_EEENSB_IJNSC_ILi0EEESX_SX_EEEEENSB_IJNSA_10UnderscoreES10_S10_EEEEENS7_6detail27Sm100ImplicitGemmTileTraitsINSA_25SM100_TMA_2SM_LOAD_IM2COLENSA_14ComposedLayoutINSA_7SwizzleILi3ELi4ELi3EEENSA_18smem_ptr_flag_bitsILi16EEENSV_INSB_IJNSC_ILi8EEESJ_EEENSB_IJSJ_SE_EEEEEEEvEENS14_INSA_18SM100_TMA_2SM_LOADES1F_vEEEENS_8epilogue10collective18CollectiveEpilogueINS1K_23Sm100TmaWarpSpecializedILi4ELi2ELi32ELb1ELb0EEEJNSB_IJSI_SI_SK_EEENSB_IJNSV_ISI_SE_EENSV_INSC_ILi32EEESE_EEEEESM_NSB_IJNSB_IJlllEEESE_SX_EEESM_S1V_NS1K_6fusion15FusionCallbacksIS1O_NS1W_17LinearCombinationISM_fSM_fLNS_15FloatRoundStyleE2EEES1P_S1T_JEEENSA_5SM1004TMEM4LOAD26SM100_TMEM_LOAD_32dp32b32xENSA_20SM90_TMA_LOAD_IM2COLENS16_INS17_ILi2ELi4ELi3EEES1A_NSV_INSB_IJS1B_S1R_EEENSB_IJS1R_SE_EEEEEEENSA_39AutoVectorizingCopyWithAssumedAlignmentILi128EEENSA_21SM90_TMA_STORE_IM2COLES2B_S2D_S2D_EEEvvEEEEvNT_6ParamsE:
        .type           _ZN7cutlass13device_kernelINS_4conv6kernel13ConvUniversalINS1_16ConvProblemShapeILNS1_8OperatorE0ELi2EEENS1_10collective14CollectiveConvINS1_47MainloopSm100TmaUmmaWarpSpecializedImplicitGemmILS5_0ELi8ELi2ELi1ELi2EN4cute5tupleIJNSA_1CILi2EEENSC_ILi1EEESE_EEEEENSB_IJNSC_ILi256EEENSC_ILi128EEENSB_IJNSC_ILi64EEEEEEEEENS_6half_tESM_NSA_8TiledMMAINSA_8MMA_AtomIJNSA_26SM100_MMA_F16BF16_2x1SM_SSISM_SM_fLi256ELi128ELNSA_4UMMA5MajorE0ELSR_0ELNSQ_7ScaleInE0ELSS_0EEEEEENSA_6LayoutINSB_IJSE_SE_SE_EEENSB_IJNSC_ILi0EEESX_SX_EEEEENSB_IJNSA_10UnderscoreES10_S10_EEEEENS7_6detail27Sm100ImplicitGemmTileTraitsINSA_25SM100_TMA_2SM_LOAD_IM2COLENSA_14ComposedLayoutINSA_7SwizzleILi3ELi4ELi3EEENSA_18smem_ptr_flag_bitsILi16EEENSV_INSB_IJNSC_ILi8EEESJ_EEENSB_IJSJ_SE_EEEEEEEvEENS14_INSA_18SM100_TMA_2SM_LOADES1F_vEEEENS_8epilogue10collective18CollectiveEpilogueINS1K_23Sm100TmaWarpSpecializedILi4ELi2ELi32ELb1ELb0EEEJNSB_IJSI_SI_SK_EEENSB_IJNSV_ISI_SE_EENSV_INSC_ILi32EEESE_EEEEESM_NSB_IJNSB_IJlllEEESE_SX_EEESM_S1V_NS1K_6fusion15FusionCallbacksIS1O_NS1W_17LinearCombinationISM_fSM_fLNS_15FloatRoundStyleE2EEES1P_S1T_JEEENSA_5SM1004TMEM4LOAD26SM100_TMEM_LOAD_32dp32b32xENSA_20SM90_TMA_LOAD_IM2COLENS16_INS17_ILi2ELi4ELi3EEES1A_NSV_INSB_IJS1B_S1R_EEENSB_IJS1R_SE_EEEEEEENSA_39AutoVectorizingCopyWithAssumedAlignmentILi128EEENSA_21SM90_TMA_STORE_IM2COLES2B_S2D_S2D_EEEvvEEEEvNT_6ParamsE,@function
        .size           _ZN7cutlass13device_kernelINS_4conv6kernel13ConvUniversalINS1_16ConvProblemShapeILNS1_8OperatorE0ELi2EEENS1_10collective14CollectiveConvINS1_47MainloopSm100TmaUmmaWarpSpecializedImplicitGemmILS5_0ELi8ELi2ELi1ELi2EN4cute5tupleIJNSA_1CILi2EEENSC_ILi1EEESE_EEEEENSB_IJNSC_ILi256EEENSC_ILi128EEENSB_IJNSC_ILi64EEEEEEEEENS_6half_tESM_NSA_8TiledMMAINSA_8MMA_AtomIJNSA_26SM100_MMA_F16BF16_2x1SM_SSISM_SM_fLi256ELi128ELNSA_4UMMA5MajorE0ELSR_0ELNSQ_7ScaleInE0ELSS_0EEEEEENSA_6LayoutINSB_IJSE_SE_SE_EEENSB_IJNSC_ILi0EEESX_SX_EEEEENSB_IJNSA_10UnderscoreES10_S10_EEEEENS7_6detail27Sm100ImplicitGemmTileTraitsINSA_25SM100_TMA_2SM_LOAD_IM2COLENSA_14ComposedLayoutINSA_7SwizzleILi3ELi4ELi3EEENSA_18smem_ptr_flag_bitsILi16EEENSV_INSB_IJNSC_ILi8EEESJ_EEENSB_IJSJ_SE_EEEEEEEvEENS14_INSA_18SM100_TMA_2SM_LOADES1F_vEEEENS_8epilogue10collective18CollectiveEpilogueINS1K_23Sm100TmaWarpSpecializedILi4ELi2ELi32ELb1ELb0EEEJNSB_IJSI_SI_SK_EEENSB_IJNSV_ISI_SE_EENSV_INSC_ILi32EEESE_EEEEESM_NSB_IJNSB_IJlllEEESE_SX_EEESM_S1V_NS1K_6fusion15FusionCallbacksIS1O_NS1W_17LinearCombinationISM_fSM_fLNS_15FloatRoundStyleE2EEES1P_S1T_JEEENSA_5SM1004TMEM4LOAD26SM100_TMEM_LOAD_32dp32b32xENSA_20SM90_TMA_LOAD_IM2COLENS16_INS17_ILi2ELi4ELi3EEES1A_NSV_INSB_IJS1B_S1R_EEENSB_IJS1R_SE_EEEEEEENSA_39AutoVectorizingCopyWithAssumedAlignmentILi128EEENSA_21SM90_TMA_STORE_IM2COLES2B_S2D_S2D_EEEvvEEEEvNT_6ParamsE,(.L_x_199 - _ZN7cutlass13device_kernelINS_4conv6kernel13ConvUniversalINS1_16ConvProblemShapeILNS1_8OperatorE0ELi2EEENS1_10collective14CollectiveConvINS1_47MainloopSm100TmaUmmaWarpSpecializedImplicitGemmILS5_0ELi8ELi2ELi1ELi2EN4cute5tupleIJNSA_1CILi2EEENSC_ILi1EEESE_EEEEENSB_IJNSC_ILi256EEENSC_ILi128EEENSB_IJNSC_ILi64EEEEEEEEENS_6half_tESM_NSA_8TiledMMAINSA_8MMA_AtomIJNSA_26SM100_MMA_F16BF16_2x1SM_SSISM_SM_fLi256ELi128ELNSA_4UMMA5MajorE0ELSR_0ELNSQ_7ScaleInE0ELSS_0EEEEEENSA_6LayoutINSB_IJSE_SE_SE_EEENSB_IJNSC_ILi0EEESX_SX_EEEEENSB_IJNSA_10UnderscoreES10_S10_EEEEENS7_6detail27Sm100ImplicitGemmTileTraitsINSA_25SM100_TMA_2SM_LOAD_IM2COLENSA_14ComposedLayoutINSA_7SwizzleILi3ELi4ELi3EEENSA_18smem_ptr_flag_bitsILi16EEENSV_INSB_IJNSC_ILi8EEESJ_EEENSB_IJSJ_SE_EEEEEEEvEENS14_INSA_18SM100_TMA_2SM_LOADES1F_vEEEENS_8epilogue10collective18CollectiveEpilogueINS1K_23Sm100TmaWarpSpecializedILi4ELi2ELi32ELb1ELb0EEEJNSB_IJSI_SI_SK_EEENSB_IJNSV_ISI_SE_EENSV_INSC_ILi32EEESE_EEEEESM_NSB_IJNSB_IJlllEEESE_SX_EEESM_S1V_NS1K_6fusion15FusionCallbacksIS1O_NS1W_17LinearCombinationISM_fSM_fLNS_15FloatRoundStyleE2EEES1P_S1T_JEEENSA_5SM1004TMEM4LOAD26SM100_TMEM_LOAD_32dp32b32xENSA_20SM90_TMA_LOAD_IM2COLENS16_INS17_ILi2ELi4ELi3EEES1A_NSV_INSB_IJS1B_S1R_EEENSB_IJS1R_SE_EEEEEEENSA_39AutoVectorizingCopyWithAssumedAlignmentILi128EEENSA_21SM90_TMA_STORE_IM2COLES2B_S2D_S2D_EEEvvEEEEvNT_6ParamsE)
        .other          _ZN7cutlass13device_kernelINS_4conv6kernel13ConvUniversalINS1_16ConvProblemShapeILNS1_8OperatorE0ELi2EEENS1_10collective14CollectiveConvINS1_47MainloopSm100TmaUmmaWarpSpecializedImplicitGemmILS5_0ELi8ELi2ELi1ELi2EN4cute5tupleIJNSA_1CILi2EEENSC_ILi1EEESE_EEEEENSB_IJNSC_ILi256EEENSC_ILi128EEENSB_IJNSC_ILi64EEEEEEEEENS_6half_tESM_NSA_8TiledMMAINSA_8MMA_AtomIJNSA_26SM100_MMA_F16BF16_2x1SM_SSISM_SM_fLi256ELi128ELNSA_4UMMA5MajorE0ELSR_0ELNSQ_7ScaleInE0ELSS_0EEEEEENSA_6LayoutINSB_IJSE_SE_SE_EEENSB_IJNSC_ILi0EEESX_SX_EEEEENSB_IJNSA_10UnderscoreES10_S10_EEEEENS7_6detail27Sm100ImplicitGemmTileTraitsINSA_25SM100_TMA_2SM_LOAD_IM2COLENSA_14ComposedLayoutINSA_7SwizzleILi3ELi4ELi3EEENSA_18smem_ptr_flag_bitsILi16EEENSV_INSB_IJNSC_ILi8EEESJ_EEENSB_IJSJ_SE_EEEEEEEvEENS14_INSA_18SM100_TMA_2SM_LOADES1F_vEEEENS_8epilogue10collective18CollectiveEpilogueINS1K_23Sm100TmaWarpSpecializedILi4ELi2ELi32ELb1ELb0EEEJNSB_IJSI_SI_SK_EEENSB_IJNSV_ISI_SE_EENSV_INSC_ILi32EEESE_EEEEESM_NSB_IJNSB_IJlllEEESE_SX_EEESM_S1V_NS1K_6fusion15FusionCallbacksIS1O_NS1W_17LinearCombinationISM_fSM_fLNS_15FloatRoundStyleE2EEES1P_S1T_JEEENSA_5SM1004TMEM4LOAD26SM100_TMEM_LOAD_32dp32b32xENSA_20SM90_TMA_LOAD_IM2COLENS16_INS17_ILi2ELi4ELi3EEES1A_NSV_INSB_IJS1B_S1R_EEENSB_IJS1R_SE_EEEEEEENSA_39AutoVectorizingCopyWithAssumedAlignmentILi128EEENSA_21SM90_TMA_STORE_IM2COLES2B_S2D_S2D_EEEvvEEEEvNT_6ParamsE,@"STO_CUDA_ENTRY STV_DEFAULT"
_ZN7cutlass13device_kernelINS_4conv6kernel13ConvUniversalINS1_16ConvProblemShapeILNS1_8OperatorE0ELi2EEENS1_10collective14CollectiveConvINS1_47MainloopSm100TmaUmmaWarpSpecializedImplicitGemmILS5_0ELi8ELi2ELi1ELi2EN4cute5tupleIJNSA_1CILi2EEENSC_ILi1EEESE_EEEEENSB_IJNSC_ILi256EEENSC_ILi128EEENSB_IJNSC_ILi64EEEEEEEEENS_6half_tESM_NSA_8TiledMMAINSA_8MMA_AtomIJNSA_26SM100_MMA_F16BF16_2x1SM_SSISM_SM_fLi256ELi128ELNSA_4UMMA5MajorE0ELSR_0ELNSQ_7ScaleInE0ELSS_0EEEEEENSA_6LayoutINSB_IJSE_SE_SE_EEENSB_IJNSC_ILi0EEESX_SX_EEEEENSB_IJNSA_10UnderscoreES10_S10_EEEEENS7_6detail27Sm100ImplicitGemmTileTraitsINSA_25SM100_TMA_2SM_LOAD_IM2COLENSA_14ComposedLayoutINSA_7SwizzleILi3ELi4ELi3EEENSA_18smem_ptr_flag_bitsILi16EEENSV_INSB_IJNSC_ILi8EEESJ_EEENSB_IJSJ_SE_EEEEEEEvEENS14_INSA_18SM100_TMA_2SM_LOADES1F_vEEEENS_8epilogue10collective18CollectiveEpilogueINS1K_23Sm100TmaWarpSpecializedILi4ELi2ELi32ELb1ELb0EEEJNSB_IJSI_SI_SK_EEENSB_IJNSV_ISI_SE_EENSV_INSC_ILi32EEESE_EEEEESM_NSB_IJNSB_IJlllEEESE_SX_EEESM_S1V_NS1K_6fusion15FusionCallbacksIS1O_NS1W_17LinearCombinationISM_fSM_fLNS_15FloatRoundStyleE2EEES1P_S1T_JEEENSA_5SM1004TMEM4LOAD26SM100_TMEM_LOAD_32dp32b32xENSA_20SM90_TMA_LOAD_IM2COLENS16_INS17_ILi2ELi4ELi3EEES1A_NSV_INSB_IJS1B_S1R_EEENSB_IJS1R_SE_EEEEEEENSA_39AutoVectorizingCopyWithAssumedAlignmentILi128EEENSA_21SM90_TMA_STORE_IM2COLES2B_S2D_S2D_EEEvvEEEEvNT_6ParamsE:
[----:B------:R-:W1:Y:S01]  /*0000*/  LDC R1, c[0x0][0x37c] ;  /* 0x0000df00ff017b82 */ /* 0x000e620000000800 */
[----:B------:R-:W2:Y:S01]  /*0010*/  S2R R85, SR_TID.X ;  /* 0x0000000000557919 */ /* 0x000ea20000002100 */
[----:B------:R-:W3:Y:S06]  /*0020*/  LDCU.64 UR8, c[0x0][0x890] ;  /* 0x00011200ff0877ac */ /* 0x000eec0008000a00 */
[----:B------:R-:W4:Y:S01]  /*0030*/  S2UR UR4, SR_CgaCtaId ;  /* 0x00000000000479c3 */ /* 0x000f220000008800 */
[----:B-1----:R-:W-:Y:S01]  /*0040*/  VIADD R1, R1, 0xfffffff8 ;  /* 0xfffffff801017836 */ /* 0x002fe20000000000 */
[----:B------:R-:W-:-:S02]  /*0050*/  PRMT R87, RZ, 0x7610, R87 ;  /* 0x00007610ff577816 */ /* 0x000fc40000000057 */
[----:B------:R-:W-:Y:S02]  /*0060*/  ELECT P1, URZ, PT ;  /* 0x0000000000ff782f */ /* 0x000fe40003820000 */
[----:B------:R-:W-:Y:S01]  /*0070*/  R2UR UR48, R1 ;  /* 0x00000000013072ca */ /* 0x000fe200000e0000 */
[----:B---3--:R-:W-:-:S04]  /*0080*/  UISETP.NE.U32.AND UP0, UPT, UR8, URZ, UPT ;  /* 0x000000ff0800728c */ /* 0x008fc8000bf05070 */
[----:B------:R-:W-:Y:S02]  /*0090*/  UISETP.NE.AND.EX UP0, UPT, UR9, URZ, UPT, UP0 ;  /* 0x000000ff0900728c */ /* 0x000fe4000bf05300 */
[----:B----4-:R-:W-:Y:S02]  /*00a0*/  ULOP3.LUT UR38, UR4, 0x1, URZ, 0xc0, !UPT ;  /* 0x0000000104267892 */ /* 0x010fe4000f8ec0ff */
[----:B------:R-:W-:Y:S01]  /*00b0*/  ULOP3.LUT UR37, UR4, 0x1, URZ, 0x3c, !UPT ;  /* 0x0000000104257892 */ /* 0x000fe2000f8e3cff */
[----:B--2---:R-:W-:-:S05]  /*00c0*/  SHF.R.U32.HI R88, RZ, 0x5, R85 ;  /* 0x00000005ff587819 */ /* 0x004fca0000011655 */
[----:B------:R-:W1:Y:S02]  /*00d0*/  SHFL.IDX PT, R0, R88, RZ, 0x1f ;  /* 0x00001fff58007589 */ /* 0x000e6400000e0000 */
[----:B-1----:R-:W-:Y:S01]  /*00e0*/  R2UR UR18, R0 ;  /* 0x00000000001272ca */ /* 0x002fe200000e0000 */
[----:B------:R-:W-:-:S14]  /*00f0*/  BRA.U UP0, `(.L_x_0) ;  /* 0x0000000100307547 */ /* 0x000fdc000b800000 */
[----:B------:R-:W1:Y:S02]  /*0100*/  LDCU.64 UR4, c[0x0][0x888] ;  /* 0x00011100ff0477ac */ /* 0x000e640008000a00 */
[----:B-1----:R-:W-:-:S04]  /*0110*/  UISETP.NE.U32.AND UP0, UPT, UR4, URZ, UPT ;  /* 0x000000ff0400728c */ /* 0x002fc8000bf05070 */
[----:B------:R-:W-:-:S09]  /*0120*/  UISETP.NE.AND.EX UP0, UPT, UR5, URZ, UPT, UP0 ;  /* 0x000000ff0500728c */ /* 0x000fd2000bf05300 */
[----:B------:R-:W-:Y:S05]  /*0130*/  BRA.U !UP0, `(.L_x_1) ;  /* 0x0000000108147547 */ /* 0x000fea000b800000 */
[----:B------:R-:W1:Y:S01]  /*0140*/  LDC.64 R2, c[0x0][0x888] ;  /* 0x00022200ff027b82 */ /* 0x000e620000000a00 */
[----:B------:R-:W1:Y:S02]  /*0150*/  LDCU.64 UR4, c[0x0][0x358] ;  /* 0x00006b00ff0477ac */ /* 0x000e640008000a00 */
[----:B-1----:R1:W5:Y:S01]  /*0160*/  LDG.E R41, desc[UR4][R2.64] ;  /* 0x0000000402297981 */ /* 0x002362000c1e1900 */
[----:B------:R-:W-:Y:S01]  /*0170*/  HFMA2 R87, -RZ, RZ, 0, 5.9604644775390625e-08 ;  /* 0x00000001ff577431 */ /* 0x000fe200000001ff */
[----:B------:R-:W-:Y:S05]  /*0180*/  BRA `(.L_x_0) ;  /* 0x00000000000c7947 */ /* 0x000fea0003800000 */
.L_x_1:
[----:B------:R-:W1:Y:S01]  /*0190*/  LDCU UR4, c[0x0][0x880] ;  /* 0x00011000ff0477ac */ /* 0x000e620008000800 */
[----:B------:R-:W-:Y:S01]  /*01a0*/  HFMA2 R87, -RZ, RZ, 0, 5.9604644775390625e-08 ;  /* 0x00000001ff577431 */ /* 0x000fe200000001ff */
[----:B-1----:R-:W-:-:S07]  /*01b0*/  MOV R41, UR4 ;  /* 0x0000000400297c02 */ /* 0x002fce0008000f00 */
.L_x_0:
[----:B------:R-:W2:Y:S02]  /*01c0*/  LDCU.64 UR4, c[0x0][0x8b0] ;  /* 0x00011600ff0477ac */ /* 0x000ea40008000a00 */
[----:B--2---:R-:W-:-:S04]  /*01d0*/  UISETP.NE.U32.AND UP0, UPT, UR4, URZ, UPT ;  /* 0x000000ff0400728c */ /* 0x004fc8000bf05070 */
[----:B------:R-:W-:-:S09]  /*01e0*/  UISETP.NE.AND.EX UP0, UPT, UR5, URZ, UPT, UP0 ;  /* 0x000000ff0500728c */ /* 0x000fd2000bf05300 */
[----:B------:R-:W-:Y:S05]  /*01f0*/  BRA.U UP0, `(.L_x_2) ;  /* 0x0000000100287547 */ /* 0x000fea000b800000 */
[----:B------:R-:W2:Y:S02]  /*0200*/  LDCU.64 UR4, c[0x0][0x8a8] ;  /* 0x00011500ff0477ac */ /* 0x000ea40008000a00 */
[----:B--2---:R-:W-:-:S04]  /*0210*/  UISETP.NE.U32.AND UP0, UPT, UR4, URZ, UPT ;  /* 0x000000ff0400728c */ /* 0x004fc8000bf05070 */
[----:B------:R-:W-:-:S09]  /*0220*/  UISETP.NE.AND.EX UP0, UPT, UR5, URZ, UPT, UP0 ;  /* 0x000000ff0500728c */ /* 0x000fd2000bf05300 */
[----:B------:R-:W-:Y:S05]  /*0230*/  BRA.U !UP0, `(.L_x_3) ;  /* 0x0000000108107547 */ /* 0x000fea000b800000 */
[----:B------:R-:W2:Y:S01]  /*0240*/  LDC.64 R38, c[0x0][0x8a8] ;  /* 0x00022a00ff267b82 */ /* 0x000ea20000000a00 */
[----:B------:R-:W2:Y:S02]  /*0250*/  LDCU.64 UR4, c[0x0][0x358] ;  /* 0x00006b00ff0477ac */ /* 0x000ea40008000a00 */
[----:B--2---:R2:W5:Y:S01]  /*0260*/  LDG.E R38, desc[UR4][R38.64] ;  /* 0x0000000426267981 */ /* 0x004562000c1e1900 */
[----:B------:R-:W-:Y:S05]  /*0270*/  BRA `(.L_x_2) ;  /* 0x0000000000087947 */ /* 0x000fea0003800000 */
.L_x_3:
[----:B------:R-:W2:Y:S02]  /*0280*/  LDCU UR4, c[0x0][0x8a0] ;  /* 0x00011400ff0477ac */ /* 0x000ea40008000800 */
[----:B--2---:R-:W-:Y:S02]  /*0290*/  MOV R38, UR4 ;  /* 0x0000000400267c02 */ /* 0x004fe40008000f00 */
.L_x_2:
[----:B------:R-:W-:Y:S01]  /*02a0*/  IMAD.U32 R0, RZ, RZ, UR18 ;  /* 0x00000012ff007e24 */ /* 0x000fe2000f8e00ff */
[----:B------:R-:W-:Y:S04]  /*02b0*/  BSSY.RECONVERGENT B0, `(.L_x_4) ;  /* 0x000000c000007945 */ /* 0x000fe80003800200 */
[C---:B------:R-:W-:Y:S02]  /*02c0*/  ISETP.NE.OR P2, PT, R0.reuse, 0x1, !P1 ;  /* 0x000000010000780c */ /* 0x040fe40004f45670 */
[----:B------:R-:W-:-:S11]  /*02d0*/  ISETP.NE.OR P0, PT, R0, 0x3, !P1 ;  /* 0x000000030000780c */ /* 0x000fd60004f05670 */
[----:B------:R-:W-:Y:S05]  /*02e0*/  @P2 BRA `(.L_x_5) ;  /* 0x0000000000202947 */ /* 0x000fea0003800000 */
[----:B------:R-:W3:Y:S02]  /*02f0*/  LDCU.64 UR4, c[0x0][0x348] ;  /* 0x00006900ff0477ac */ /* 0x000ee40008000a00 */
[----:B---3--:R-:W-:Y:S02]  /*0300*/  UIADD3 UR6, UP1, UPT, UR4, 0x80, URZ ;  /* 0x0000008004067890 */ /* 0x008fe4000ff3e0ff */
[----:B------:R-:W-:Y:S02]  /*0310*/  UIADD3 UR4, UP0, UPT, UR4, 0x180, URZ ;  /* 0x0000018004047890 */ /* 0x000fe4000ff1e0ff */
[----:B------:R-:W-:Y:S02]  /*0320*/  UIADD3.X UR7, UPT, UPT, URZ, UR5, URZ, UP1, !UPT ;  /* 0x00000005ff077290 */ /* 0x000fe40008ffe4ff */
[----:B------:R-:W-:-:S07]  /*0330*/  UIADD3.X UR5, UPT, UPT, URZ, UR5, URZ, UP0, !UPT ;  /* 0x00000005ff057290 */ /* 0x000fce00087fe4ff */
[----:B------:R3:W-:Y:S02]  /*0340*/  UTMACCTL.PF [UR6] ;  /* 0x00000000060079b9 */ /* 0x0007e40008040000 */
[----:B------:R3:W-:Y:S02]  /*0350*/  UTMACCTL.PF [UR4] ;  /* 0x00000000040079b9 */ /* 0x0007e40008040000 */
[----:B---3--:R-:W-:Y:S01]  /*0360*/  NOP ;  /* 0x0000000000007918 */ /* 0x008fe20000000000 */
.L_x_5:
[----:B------:R-:W-:Y:S05]  /*0370*/  BSYNC.RECONVERGENT B0 ;  /* 0x0000000000007941 */ /* 0x000fea0003800200 */
.L_x_4:
[----:B------:R-:W-:Y:S04]  /*0380*/  BSSY.RECONVERGENT B0, `(.L_x_6) ;  /* 0x000000a000007945 */ /* 0x000fe80003800200 */
        /* <DEDUP_REMOVED lines=9> */
.L_x_7:
[----:B------:R-:W-:Y:S05]  /*0420*/  BSYNC.RECONVERGENT B0 ;  /* 0x0000000000007941 */ /* 0x000fea0003800200 */
.L_x_6:
[----:B------:R-:W3:Y:S01]  /*0430*/  LDCU.64 UR4, c[0x0][0x888] ;  /* 0x00011100ff0477ac */ /* 0x000ee20008000a00 */
[----:B------:R-:W-:Y:S02]  /*0440*/  UISETP.EQ.U32.AND UP2, UPT, UR8, URZ, UPT ;  /* 0x000000ff0800728c */ /* 0x000fe4000bf42070 */
[----:B------:R-:W-:Y:S02]  /*0450*/  UPLOP3.LUT UP3, UPT, UPT, UPT, UPT, 0x80, 0x8 ;  /* 0x000000000008789c */ /* 0x000fe40003f6f070 */
[----:B---3--:R-:W-:-:S04]  /*0460*/  UISETP.NE.U32.AND UP0, UPT, UR4, URZ, UPT ;  /* 0x000000ff0400728c */ /* 0x008fc8000bf05070 */
[----:B------:R-:W-:-:S04]  /*0470*/  UISETP.NE.AND.EX UP1, UPT, UR5, URZ, UPT, UP0 ;  /* 0x000000ff0500728c */ /* 0x000fc8000bf25300 */
[----:B------:R-:W-:-:S04]  /*0480*/  UISETP.EQ.OR.EX UP4, UPT, UR9, URZ, !UP1, UP2 ;  /* 0x000000ff0900728c */ /* 0x000fc8000cf82720 */
[----:B------:R-:W-:-:S06]  /*0490*/  UP2UR UR4, UPR, URZ, 0x10 ;  /* 0x00000010ff047883 */ /* 0x000fcc0008000000 */
[----:B------:R-:W-:Y:S01]  /*04a0*/  MOV R97, UR4 ;  /* 0x0000000400617c02 */ /* 0x000fe20008000f00 */
[----:B------:R-:W-:Y:S06]  /*04b0*/  BRA.U !UP4, `(.L_x_8) ;  /* 0x000000010c207547 */ /* 0x000fec000b800000 */
[----:B------:R-:W-:Y:S01]  /*04c0*/  UISETP.NE.U32.AND UP2, UPT, UR8, URZ, UPT ;  /* 0x000000ff0800728c */ /* 0x000fe2000bf45070 */
[----:B-----5:R-:W-:Y:S01]  /*04d0*/  FSETP.NEU.AND P0, PT, R41, RZ, PT ;  /* 0x000000ff2900720b */ /* 0x020fe20003f0d000 */
[----:B------:R-:W-:Y:S02]  /*04e0*/  USEL UR4, URZ, 0xffffffff, UP1 ;  /* 0xffffffffff047887 */ /* 0x000fe40008800000 */
[----:B------:R-:W-:-:S10]  /*04f0*/  UISETP.NE.AND.EX UP2, UPT, UR9, URZ, UPT, UP2 ;  /* 0x000000ff0900728c */ /* 0x000fd4000bf45320 */
[----:B------:R-:W-:Y:S01]  /*0500*/  VOTEU.ANY UP0, P0 ;  /* 0x0000000000ff7886 */ /* 0x000fe20000000100 */
[----:B------:R-:W-:-:S04]  /*0510*/  @!UP2 USEL UR4, URZ, 0xffffffff, UP0 ;  /* 0xffffffffff04a887 */ /* 0x000fc80008000000 */
[----:B------:R-:W-:-:S04]  /*0520*/  ULOP3.LUT UR4, UR4, 0x1, URZ, 0xc0, !UPT ;  /* 0x0000000104047892 */ /* 0x000fc8000f8ec0ff */
[----:B------:R-:W-:-:S11]  /*0530*/  UISETP.NE.U32.AND UP3, UPT, UR4, 0x1, UPT ;  /* 0x000000010400788c */ /* 0x000fd6000bf65070 */
.L_x_8:
[----:B------:R-:W3:Y:S01]  /*0540*/  SHFL.IDX PT, R0, R88, RZ, 0x1f ;  /* 0x00001fff58007589 */ /* 0x000ee200000e0000 */
[----:B------:R-:W-:Y:S02]  /*0550*/  UISETP.NE.AND UP5, UPT, UR18, 0x2, UPT ;  /* 0x000000021200788c */ /* 0x000fe4000bfa5270 */
[----:B------:R-:W-:Y:S02]  /*0560*/  UISETP.NE.AND UP0, UPT, UR18, 0x2, UPT ;  /* 0x000000021200788c */ /* 0x000fe4000bf05270 */
[----:B------:R-:W-:Y:S02]  /*0570*/  UISETP.NE.OR UP2, UPT, UR38, URZ, UP5 ;  /* 0x000000ff2600728c */ /* 0x000fe4000af45670 */
[----:B------:R-:W-:-:S04]  /*0580*/  USEL UR62, URZ, 0x1, UP0 ;  /* 0x00000001ff3e7887 */ /* 0x000fc80008000000 */
[----:B------:R-:W-:Y:S02]  /*0590*/  PLOP3.LUT P3, PT, P1, PT, UP2, 0xae, 0xea ;  /* 0x0000000000ea781c */ /* 0x000fe40000f6f52e */
[----:B---3--:R-:W-:-:S13]  /*05a0*/  ISETP.NE.AND P0, PT, R0, RZ, PT ;  /* 0x000000ff0000720c */ /* 0x008fda0003f05270 */
[----:B------:R-:W-:Y:S05]  /*05b0*/  @P0 BRA `(.L_x_9) ;  /* 0x0000000000680947 */ /* 0x000fea0003800000 */
[----:B------:R-:W3:Y:S01]  /*05c0*/  S2UR UR5, SR_CgaCtaId ;  /* 0x00000000000579c3 */ /* 0x000ee20000008800 */
[----:B------:R-:W-:Y:S01]  /*05d0*/  UMOV UR4, 0x400 ;  /* 0x0000040000047882 */ /* 0x000fe20000000000 */
[----:B------:R-:W-:Y:S01]  /*05e0*/  UMOV UR6, 0x1 ;  /* 0x0000000100067882 */ /* 0x000fe20000000000 */
[----:B------:R-:W-:Y:S01]  /*05f0*/  ELECT P0, URZ, PT ;  /* 0x0000000000ff782f */ /* 0x000fe20003800000 */
[----:B------:R-:W-:-:S04]  /*0600*/  UIADD3 UR6, UPT, UPT, -UR6, 0x100000, URZ ;  /* 0x0010000006067890 */ /* 0x000fc8000fffe1ff */
[----:B------:R-:W-:Y:S02]  /*0610*/  USHF.L.U32 UR7, UR6, 0xb, URZ ;  /* 0x0000000b06077899 */ /* 0x000fe400080006ff */
[----:B------:R-:W-:Y:S02]  /*0620*/  USHF.L.U32 UR6, UR6, 0x1, URZ ;  /* 0x0000000106067899 */ /* 0x000fe400080006ff */
[----:B---3--:R-:W-:Y:S01]  /*0630*/  ULEA UR4, UR5, UR4, 0x18 ;  /* 0x0000000405047291 */ /* 0x008fe2000f8ec0ff */
[----:B------:R-:W3:Y:S11]  /*0640*/  FENCE.VIEW.ASYNC.S ;  /* 0x00000000000073c6 */ /* 0x000ef60000000000 */
[----:B---3--:R3:W4:Y:S01]  /*0650*/  SYNCS.EXCH.64 URZ, [UR4], UR6 ;  /* 0x0000000604ff75b2 */ /* 0x0087220008000100 */
[----:B------:R3:W1:Y:S01]  /*0660*/  SYNCS.EXCH.64 URZ, [UR4+0x40], UR6 ;  /* 0x0000400604ff75b2 */ /* 0x0006620008000100 */
        /* <DEDUP_REMOVED lines=13> */
[----:B------:R3:W1:Y:S02]  /*0740*/  SYNCS.EXCH.64 URZ, [UR4+0x78], UR6 ;  /* 0x0000780604ff75b2 */ /* 0x0006640008000100 */
[----:B---3--:R-:W-:Y:S01]  /*0750*/  NOP ;  /* 0x0000000000007918 */ /* 0x008fe20000000000 */
.L_x_9:
[----:B------:R-:W3:Y:S01]  /*0760*/  SHFL.IDX PT, R0, R88, RZ, 0x1f ;  /* 0x00001fff58007589 */ /* 0x000ee200000e0000 */
[----:B------:R-:W-:Y:S01]  /*0770*/  NOP ;  /* 0x0000000000007918 */ /* 0x000fe20000000000 */
[----:B---3--:R-:W-:-:S13]  /*0780*/  ISETP.NE.AND P0, PT, R0, 0x1, PT ;  /* 0x000000010000780c */ /* 0x008fda0003f05270 */
[----:B------:R-:W-:Y:S05]  /*0790*/  @P0 BRA `(.L_x_10) ;  /* 0x0000000000580947 */ /* 0x000fea0003800000 */
[----:B------:R-:W3:Y:S01]  /*07a0*/  S2UR UR5, SR_CgaCtaId ;  /* 0x00000000000579c3 */ /* 0x000ee20000008800 */
[----:B------:R-:W-:Y:S01]  /*07b0*/  UMOV UR4, 0x400 ;  /* 0x0000040000047882 */ /* 0x000fe20000000000 */
[----:B------:R-:W-:Y:S01]  /*07c0*/  UMOV UR8, 0x20 ;  /* 0x0000002000087882 */ /* 0x000fe20000000000 */
[----:B------:R-:W-:Y:S01]  /*07d0*/  UMOV UR6, 0x80 ;  /* 0x0000008000067882 */ /* 0x000fe20000000000 */
[----:B------:R-:W-:-:S04]  /*07e0*/  UIADD3 UR8, UPT, UPT, -UR8, 0x100000, URZ ;  /* 0x0010000008087890 */ /* 0x000fc8000fffe1ff */
[----:B------:R-:W-:Y:S02]  /*07f0*/  USHF.L.U32 UR9, UR8, 0xb, URZ ;  /* 0x0000000b08097899 */ /* 0x000fe400080006ff */
[----:B------:R-:W-:Y:S02]  /*0800*/  USHF.L.U32 UR8, UR8, 0x1, URZ ;  /* 0x0000000108087899 */ /* 0x000fe400080006ff */
[----:B------:R-:W-:-:S04]  /*0810*/  UIADD3 UR6, UPT, UPT, -UR6, 0x100000, URZ ;  /* 0x0010000006067890 */ /* 0x000fc8000fffe1ff */
[----:B------:R-:W-:Y:S02]  /*0820*/  USHF.L.U32 UR7, UR6, 0xb, URZ ;  /* 0x0000000b06077899 */ /* 0x000fe400080006ff */
[----:B------:R-:W-:Y:S01]  /*0830*/  USHF.L.U32 UR6, UR6, 0x1, URZ ;  /* 0x0000000106067899 */ /* 0x000fe200080006ff */
[----:B------:R-:W-:Y:S01]  /*0840*/  ELECT P0, URZ, PT ;  /* 0x0000000000ff782f */ /* 0x000fe20003800000 */
[----:B---3--:R-:W-:Y:S01]  /*0850*/  ULEA UR4, UR5, UR4, 0x18 ;  /* 0x0000000405047291 */ /* 0x008fe2000f8ec0ff */
[----:B------:R-:W3:Y:S11]  /*0860*/  FENCE.VIEW.ASYNC.S ;  /* 0x00000000000073c6 */ /* 0x000ef60000000000 */
[----:B---3--:R3:W1:Y:S01]  /*0870*/  SYNCS.EXCH.64 URZ, [UR4+0x80], UR8 ;  /* 0x0000800804ff75b2 */ /* 0x0086620008000100 */
[----:B------:R3:W1:Y:S01]  /*0880*/  SYNCS.EXCH.64 URZ, [UR4+0xa0], UR6 ;  /* 0x0000a00604ff75b2 */ /* 0x0006620008000100 */
[----:B------:R3:W1:Y:S01]  /*0890*/  SYNCS.EXCH.64 URZ, [UR4+0x88], UR8 ;  /* 0x0000880804ff75b2 */ /* 0x0006620008000100 */
[----:B------:R3:W1:Y:S01]  /*08a0*/  SYNCS.EXCH.64 URZ, [UR4+0xa8], UR6 ;  /* 0x0000a80604ff75b2 */ /* 0x0006620008000100 */
[----:B------:R3:W1:Y:S01]  /*08b0*/  SYNCS.EXCH.64 URZ, [UR4+0x90], UR8 ;  /* 0x0000900804ff75b2 */ /* 0x0006620008000100 */
[----:B------:R3:W1:Y:S01]  /*08c0*/  SYNCS.EXCH.64 URZ, [UR4+0xb0], UR6 ;  /* 0x0000b00604ff75b2 */ /* 0x0006620008000100 */
[----:B------:R3:W1:Y:S01]  /*08d0*/  SYNCS.EXCH.64 URZ, [UR4+0x98], UR8 ;  /* 0x0000980804ff75b2 */ /* 0x0006620008000100 */
[----:B------:R3:W1:Y:S01]  /*08e0*/  SYNCS.EXCH.64 URZ, [UR4+0xb8], UR6 ;  /* 0x0000b80604ff75b2 */ /* 0x0006620008000100 */
[----:B------:R-:W-:Y:S01]  /*08f0*/  NOP ;  /* 0x0000000000007918 */ /* 0x000fe20000000000 */
.L_x_10:
[----:B------:R-:W2:Y:S01]  /*0900*/  SHFL.IDX PT, R0, R88, RZ, 0x1f ;  /* 0x00001fff58007589 */ /* 0x000ea200000e0000 */
[----:B------:R-:W-:Y:S01]  /*0910*/  NOP ;  /* 0x0000000000007918 */ /* 0x000fe20000000000 */
[----:B--2---:R-:W-:-:S13]  /*0920*/  ISETP.NE.AND P0, PT, R0, 0x3, PT ;  /* 0x000000030000780c */ /* 0x004fda0003f05270 */
[----:B------:R-:W-:Y:S05]  /*0930*/  @P0 BRA `(.L_x_11) ;  /* 0x0000000000300947 */ /* 0x000fea0003800000 */
[----:B------:R-:W2:Y:S01]  /*0940*/  S2UR UR5, SR_CgaCtaId ;  /* 0x00000000000579c3 */ /* 0x000ea20000008800 */
[----:B---3--:R-:W-:Y:S01]  /*0950*/  UMOV UR4, 0x400 ;  /* 0x0000040000047882 */ /* 0x008fe20000000000 */
[----:B------:R-:W-:Y:S01]  /*0960*/  UMOV UR6, 0x20 ;  /* 0x0000002000067882 */ /* 0x000fe20000000000 */
[----:B------:R-:W-:Y:S01]  /*0970*/  ELECT P0, URZ, PT ;  /* 0x0000000000ff782f */ /* 0x000fe20003800000 */
[----:B------:R-:W-:-:S04]  /*0980*/  UIADD3 UR6, UPT, UPT, -UR6, 0x100000, URZ ;  /* 0x0010000006067890 */ /* 0x000fc8000fffe1ff */
[----:B------:R-:W-:Y:S02]  /*0990*/  USHF.L.U32 UR7, UR6, 0xb, URZ ;  /* 0x0000000b06077899 */ /* 0x000fe400080006ff */
[----:B------:R-:W-:Y:S02]  /*09a0*/  USHF.L.U32 UR6, UR6, 0x1, URZ ;  /* 0x0000000106067899 */ /* 0x000fe400080006ff */
[----:B--2---:R-:W-:Y:S01]  /*09b0*/  ULEA UR4, UR5, UR4, 0x18 ;  /* 0x0000000405047291 */ /* 0x004fe2000f8ec0ff */
[----:B------:R-:W2:Y:S11]  /*09c0*/  FENCE.VIEW.ASYNC.S ;  /* 0x00000000000073c6 */ /* 0x000eb60000000000 */
[----:B--2---:R2:W3:Y:S01]  /*09d0*/  SYNCS.EXCH.64 URZ, [UR4+0xc0], UR6 ;  /* 0x0000c00604ff75b2 */ /* 0x0044e20008000100 */
[----:B------:R2:W1:Y:S01]  /*09e0*/  SYNCS.EXCH.64 URZ, [UR4+0xc8], UR6 ;  /* 0x0000c80604ff75b2 */ /* 0x0004620008000100 */
[----:B------:R-:W-:Y:S01]  /*09f0*/  NOP ;  /* 0x0000000000007918 */ /* 0x000fe20000000000 */
.L_x_11:
[----:B------:R-:W4:Y:S01]  /*0a00*/  SHFL.IDX PT, R0, R88, RZ, 0x1f ;  /* 0x00001fff58007589 */ /* 0x000f2200000e0000 */
[----:B------:R-:W-:Y:S01]  /*0a10*/  NOP ;  /* 0x0000000000007918 */ /* 0x000fe20000000000 */
[----:B----4-:R-:W-:-:S13]  /*0a20*/  ISETP.NE.AND P0, PT, R0, 0x4, PT ;  /* 0x000000040000780c */ /* 0x010fda0003f05270 */
[----:B------:R-:W-:Y:S05]  /*0a30*/  @P0 BRA `(.L_x_12) ;  /* 0x0000000000440947 */ /* 0x000fea0003800000 */
[----:B------:R-:W4:Y:S01]  /*0a40*/  S2UR UR5, SR_CgaCtaId ;  /* 0x00000000000579c3 */ /* 0x000f220000008800 */
[----:B--23--:R-:W-:Y:S01]  /*0a50*/  UMOV UR4, 0x1e0 ;  /* 0x000001e000047882 */ /* 0x00cfe20000000000 */
[----:B------:R-:W-:Y:S01]  /*0a60*/  UMOV UR6, 0x400 ;  /* 0x0000040000067882 */ /* 0x000fe20000000000 */
[----:B------:R-:W-:Y:S01]  /*0a70*/  USEL UR4, UR4, 0x1a0, UP3 ;  /* 0x000001a004047887 */ /* 0x000fe20009800000 */
[----:B------:R-:W-:Y:S01]  /*0a80*/  UMOV UR8, 0x1 ;  /* 0x0000000100087882 */ /* 0x000fe20000000000 */
[----:B------:R-:W-:Y:S01]  /*0a90*/  ELECT P0, URZ, PT ;  /* 0x0000000000ff782f */ /* 0x000fe20003800000 */
[----:B------:R-:W-:-:S04]  /*0aa0*/  UIADD3 UR8, UPT, UPT, -UR8, 0x100000, URZ ;  /* 0x0010000008087890 */ /* 0x000fc8000fffe1ff */
[----:B------:R-:W-:Y:S02]  /*0ab0*/  USHF.L.U32 UR9, UR8, 0xb, URZ ;  /* 0x0000000b08097899 */ /* 0x000fe400080006ff */
[----:B------:R-:W-:Y:S02]  /*0ac0*/  USHF.L.U32 UR8, UR8, 0x1, URZ ;  /* 0x0000000108087899 */ /* 0x000fe400080006ff */
[----:B----4-:R-:W-:Y:S02]  /*0ad0*/  ULEA UR6, UR5, UR6, 0x18 ;  /* 0x0000000605067291 */ /* 0x010fe4000f8ec0ff */
[----:B------:R-:W-:-:S04]  /*0ae0*/  UIADD3 UR4, UPT, UPT, -UR4, 0x100000, URZ ;  /* 0x0010000004047890 */ /* 0x000fc8000fffe1ff */
[----:B------:R-:W-:Y:S02]  /*0af0*/  USHF.L.U32 UR5, UR4, 0xb, URZ ;  /* 0x0000000b04057899 */ /* 0x000fe400080006ff */
[----:B------:R-:W-:Y:S01]  /*0b00*/  USHF.L.U32 UR4, UR4, 0x1, URZ ;  /* 0x0000000104047899 */ /* 0x000fe200080006ff */
[----:B------:R-:W2:Y:S03]  /*0b10*/  FENCE.VIEW.ASYNC.S ;  /* 0x00000000000073c6 */ /* 0x000ea60000000000 */
[----:B--2---:R4:W2:Y:S08]  /*0b20*/  SYNCS.EXCH.64 URZ, [UR6+0xd0], UR8 ;  /* 0x0000d00806ff75b2 */ /* 0x0048b00008000100 */
[----:B------:R4:W3:Y:S02]  /*0b30*/  SYNCS.EXCH.64 URZ, [UR6+0xd8], UR4 ;  /* 0x0000d80406ff75b2 */ /* 0x0008e40008000100 */
[----:B----4-:R-:W-:Y:S01]  /*0b40*/  NOP ;  /* 0x0000000000007918 */ /* 0x010fe20000000000 */
.L_x_12:
[----:B------:R-:W4:Y:S01]  /*0b50*/  SHFL.IDX PT, R0, R88, RZ, 0x1f ;  /* 0x00001fff58007589 */ /* 0x000f2200000e0000 */
[----:B------:R-:W-:Y:S01]  /*0b60*/  ISETP.NE.OR P1, PT, RZ, UR18, !P1 ;  /* 0x00000012ff007c0c */ /* 0x000fe2000cf25670 */
[----:B------:R-:W-:Y:S01]  /*0b70*/  NOP ;  /* 0x0000000000007918 */ /* 0x000fe20000000000 */
[----:B----4-:R-:W-:-:S13]  /*0b80*/  ISETP.NE.AND P0, PT, R0, 0x5, PT ;  /* 0x000000050000780c */ /* 0x010fda0003f05270 */
[----:B------:R-:W-:Y:S05]  /*0b90*/  @P0 BRA `(.L_x_13) ;  /* 0x0000000000480947 */ /* 0x000fea0003800000 */
[----:B------:R-:W4:Y:S01]  /*0ba0*/  S2UR UR5, SR_CgaCtaId ;  /* 0x00000000000579c3 */ /* 0x000f220000008800 */
[----:B--23--:R-:W-:Y:S01]  /*0bb0*/  UMOV UR4, 0x400 ;  /* 0x0000040000047882 */ /* 0x00cfe20000000000 */
        /* <DEDUP_REMOVED lines=9> */
[----:B----4-:R-:W-:Y:S01]  /*0c50*/  ULEA UR4, UR5, UR4, 0x18 ;  /* 0x0000000405047291 */ /* 0x010fe2000f8ec0ff */
[----:B------:R-:W2:Y:S11]  /*0c60*/  FENCE.VIEW.ASYNC.S ;  /* 0x00000000000073c6 */ /* 0x000eb60000000000 */
[----:B--2---:R4:W2:Y:S01]  /*0c70*/  SYNCS.EXCH.64 URZ, [UR4+0xe0], UR6 ;  /* 0x0000e00604ff75b2 */ /* 0x0048a20008000100 */
[----:B------:R4:W3:Y:S01]  /*0c80*/  SYNCS.EXCH.64 URZ, [UR4+0xf0], UR8 ;  /* 0x0000f00804ff75b2 */ /* 0x0008e20008000100 */
[----:B------:R4:W1:Y:S01]  /*0c90*/  SYNCS.EXCH.64 URZ, [UR4+0xe8], UR6 ;  /* 0x0000e80604ff75b2 */ /* 0x0008620008000100 */
[----:B------:R4:W1:Y:S02]  /*0ca0*/  SYNCS.EXCH.64 URZ, [UR4+0xf8], UR8 ;  /* 0x0000f80804ff75b2 */ /* 0x0008640008000100 */
[----:B----4-:R-:W-:Y:S01]  /*0cb0*/  NOP ;  /* 0x0000000000007918 */ /* 0x010fe20000000000 */
.L_x_13:
[----:B--23--:R-:W2:Y:S01]  /*0cc0*/  S2UR UR7, SR_CgaCtaId ;  /* 0x00000000000779c3 */ /* 0x00cea20000008800 */
[----:B------:R-:W-:Y:S01]  /*0cd0*/  VOTEU.ALL UP0, P1 ;  /* 0x0000000000ff7886 */ /* 0x000fe20000800000 */
[----:B------:R-:W-:Y:S01]  /*0ce0*/  UMOV UR4, 0x20 ;  /* 0x0000002000047882 */ /* 0x000fe20000000000 */
[----:B------:R-:W-:Y:S01]  /*0cf0*/  NOP ;  /* 0x0000000000007918 */ /* 0x000fe20000000000 */
[----:B-1----:R-:W-:Y:S01]  /*0d00*/  LOP3.LUT R3, R85, 0x1f, RZ, 0xc0, !PT ;  /* 0x0000001f55037812 */ /* 0x002fe200078ec0ff */
[----:B------:R-:W-:Y:S01]  /*0d10*/  UISETP.NE.AND UP4, UPT, UR18, URZ, UPT ;  /* 0x000000ff1200728c */ /* 0x000fe2000bf85270 */
[----:B------:R-:W-:Y:S01]  /*0d20*/  @!UP0 UMOV UR6, 0x400 ;  /* 0x0000040000068882 */ /* 0x000fe20000000000 */
[----:B------:R-:W-:-:S04]  /*0d30*/  @!UP0 UIADD3 UR4, UPT, UPT, -UR4, 0x100000, URZ ;  /* 0x0010000004048890 */ /* 0x000fc8000fffe1ff */
[----:B------:R-:W-:Y:S02]  /*0d40*/  @!UP0 USHF.L.U32 UR5, UR4, 0xb, URZ ;  /* 0x0000000b04058899 */ /* 0x000fe400080006ff */
[----:B------:R-:W-:Y:S02]  /*0d50*/  @!UP0 USHF.L.U32 UR4, UR4, 0x1, URZ ;  /* 0x0000000104048899 */ /* 0x000fe400080006ff */
[----:B--2---:R-:W-:Y:S01]  /*0d60*/  @!UP0 ULEA UR6, UR7, UR6, 0x18 ;  /* 0x0000000607068291 */ /* 0x004fe2000f8ec0ff */
[----:B------:R-:W1:Y:S01]  /*0d70*/  LDCU UR7, c[0x0][0x36c] ;  /* 0x00006d80ff0777ac */ /* 0x000e620008000800 */
[----:B------:R-:W-:Y:S01]  /*0d80*/  VOTEU.ALL UP0, P1 ;  /* 0x0000000000ff7886 */ /* 0x000fe20000800000 */
[----:B------:R-:W2:Y:S09]  /*0d90*/  FENCE.VIEW.ASYNC.S ;  /* 0x00000000000073c6 */ /* 0x000eb20000000000 */
[----:B--2---:R2:W3:Y:S01]  /*0da0*/  @!UP0 SYNCS.EXCH.64 URZ, [UR6+0x100], UR4 ;  /* 0x0001000406ff85b2 */ /* 0x0044e20008000100 */
[----:B-1----:R-:W-:-:S09]  /*0db0*/  UISETP.EQ.U32.AND UP6, UPT, UR7, 0x1, UPT ;  /* 0x000000010700788c */ /* 0x002fd2000bfc2070 */
[----:B--2---:R-:W-:Y:S05]  /*0dc0*/  BRA.U !UP6, `(.L_x_14) ;  /* 0x000000010e087547 */ /* 0x004fea000b800000 */
[----:B---3--:R-:W-:Y:S01]  /*0dd0*/  UCGABAR_ARV ;  /* 0x00000000000079c7 */ /* 0x008fe20008000000 */
[----:B------:R-:W-:Y:S05]  /*0de0*/  BRA `(.L_x_15) ;  /* 0x0000000000047947 */ /* 0x000fea0003800000 */
.L_x_14:
[----:B---3--:R-:W-:Y:S01]  /*0df0*/  NOP ;  /* 0x0000000000007918 */ /* 0x008fe20000000000 */
.L_x_15:
[----:B------:R-:W1:Y:S01]  /*0e00*/  S2UR UR20, SR_CTAID.X ;  /* 0x00000000001479c3 */ /* 0x000e620000002500 */
[----:B------:R-:W-:-:S05]  /*0e10*/  CS2R.32 R96, SR_CgaSize ;  /* 0x0000000000607805 */ /* 0x000fca0000008a00 */
[----:B------:R-:W-:-:S05]  /*0e20*/  IMAD R96, R96, -0xa0, RZ ;  /* 0xffffff6060607824 */ /* 0x000fca00078e02ff */
[----:B------:R-:W-:-:S14]  /*0e30*/  R2UR UR5, R96 ;  /* 0x00000000600572ca */ /* 0x000fdc00000e0000 */
[----:B------:R-:W2:Y:S01]  /*0e40*/  LDCU UR5, c[0x0][UR5+0x2b0] ;  /* 0x00005600050577ac */ /* 0x000ea20008000800 */
[----:B------:R-:W-:-:S05]  /*0e50*/  CS2R.32 R96, SR_CgaSize ;  /* 0x0000000000607805 */ /* 0x000fca0000008a00 */
[----:B------:R-:W-:-:S05]  /*0e60*/  IMAD R96, R96, -0xa0, RZ ;  /* 0xffffff6060607824 */ /* 0x000fca00078e02ff */
[----:B------:R-:W-:-:S14]  /*0e70*/  R2UR UR4, R96 ;  /* 0x00000000600472ca */ /* 0x000fdc00000e0000 */
[----:B------:R-:W3:Y:S01]  /*0e80*/  LDCU UR4, c[0x0][UR4+0x2b4] ;  /* 0x00005680040477ac */ /* 0x000ee20008000800 */
[----:B------:R-:W4:Y:S01]  /*0e90*/  S2UR UR21, SR_CTAID.Y ;  /* 0x00000000001579c3 */ /* 0x000f220000002600 */
[----:B------:R-:W-:-:S05]  /*0ea0*/  CS2R.32 R96, SR_CgaSize ;  /* 0x0000000000607805 */ /* 0x000fca0000008a00 */
[----:B------:R-:W-:-:S05]  /*0eb0*/  IMAD R96, R96, -0xa0, RZ ;  /* 0xffffff6060607824 */ /* 0x000fca00078e02ff */
[----:B------:R-:W-:-:S14]  /*0ec0*/  R2UR UR7, R96 ;  /* 0x00000000600772ca */ /* 0x000fdc00000e0000 */
[----:B------:R-:W3:Y:S01]  /*0ed0*/  LDCU UR7, c[0x0][UR7+0x2a0] ;  /* 0x00005400070777ac */ /* 0x000ee20008000800 */
[----:B------:R-:W-:-:S05]  /*0ee0*/  CS2R.32 R96, SR_CgaSize ;  /* 0x0000000000607805 */ /* 0x000fca0000008a00 */
[----:B------:R-:W-:-:S05]  /*0ef0*/  IMAD R96, R96, -0xa0, RZ ;  /* 0xffffff6060607824 */ /* 0x000fca00078e02ff */
[----:B------:R-:W-:-:S14]  /*0f00*/  R2UR UR8, R96 ;  /* 0x00000000600872ca */ /* 0x000fdc00000e0000 */
[----:B------:R-:W3:Y:S01]  /*0f10*/  LDCU UR8, c[0x0][UR8+0x2a4] ;  /* 0x00005480080877ac */ /* 0x000ee20008000800 */
[----:B------:R-:W3:Y:S01]  /*0f20*/  LDCU UR19, c[0x0][0xb24] ;  /* 0x00016480ff1377ac */ /* 0x000ee20008000800 */
[----:B------:R-:W3:Y:S01]  /*0f30*/  LDCU UR39, c[0x0][0xb24] ;  /* 0x00016480ff2777ac */ /* 0x000ee20008000800 */
[----:B-1----:R-:W-:Y:S01]  /*0f40*/  I2FP.F32.U32 R2, UR20 ;  /* 0x0000001400027c45 */ /* 0x002fe20008201000 */
[----:B------:R-:W1:Y:S04]  /*0f50*/  LDCU UR24, c[0x0][0xb30] ;  /* 0x00016600ff1877ac */ /* 0x000e680008000800 */
[----:B--2---:R-:W-:Y:S01]  /*0f60*/  FMUL R2, R2, UR5 ;  /* 0x0000000502027c20 */ /* 0x004fe20008400000 */
[----:B----4-:R-:W-:-:S05]  /*0f70*/  I2FP.F32.U32 R0, UR21 ;  /* 0x0000001500007c45 */ /* 0x010fca0008201000 */
[----:B------:R-:W2:Y:S01]  /*0f80*/  F2I.U32.TRUNC.NTZ R2, R2 ;  /* 0x0000000200027305 */ /* 0x000ea2000020f000 */
[----:B---3--:R-:W-:-:S07]  /*0f90*/  FMUL R0, R0, UR4 ;  /* 0x0000000400007c20 */ /* 0x008fce0008400000 */
[----:B------:R-:W3:Y:S01]  /*0fa0*/  F2I.U32.TRUNC.NTZ R0, R0 ;  /* 0x0000000000007305 */ /* 0x000ee2000020f000 */
[----:B--2---:R-:W-:Y:S02]  /*0fb0*/  R2UR UR4, R2 ;  /* 0x00000000020472ca */ /* 0x004fe400000e0000 */
[----:B------:R-:W-:Y:S02]  /*0fc0*/  PRMT R2, RZ, 0x7610, R2 ;  /* 0x00007610ff027816 */ /* 0x000fe40000000002 */
[----:B---3--:R-:W-:Y:S02]  /*0fd0*/  R2UR UR6, R0 ;  /* 0x00000000000672ca */ /* 0x008fe400000e0000 */
[----:B------:R-:W-:-:S07]  /*0fe0*/  PRMT R0, RZ, 0x7610, R0 ;  /* 0x00007610ff007816 */ /* 0x000fce0000000000 */
[----:B------:R-:W-:-:S04]  /*0ff0*/  UIADD3 UR5, UPT, UPT, -UR4, URZ, URZ ;  /* 0x000000ff04057290 */ /* 0x000fc8000fffe1ff */
[----:B------:R-:W-:Y:S02]  /*1000*/  UIMAD UR5, UR7, UR5, UR20 ;  /* 0x00000005070572a4 */ /* 0x000fe4000f8e0214 */
[----:B------:R-:W-:-:S04]  /*1010*/  UIADD3 UR4, UPT, UPT, -UR6, URZ, URZ ;  /* 0x000000ff06047290 */ /* 0x000fc8000fffe1ff */
[----:B------:R-:W-:Y:S01]  /*1020*/  IMAD.U32 R96, RZ, RZ, UR5 ;  /* 0x00000005ff607e24 */ /* 0x000fe2000f8e00ff */
[----:B------:R-:W-:-:S06]  /*1030*/  UIMAD UR4, UR8, UR4, UR21 ;  /* 0x00000004080472a4 */ /* 0x000fcc000f8e0215 */
[----:B------:R-:W-:Y:S01]  /*1040*/  IMAD.U32 R95, RZ, RZ, UR4 ;  /* 0x00000004ff5f7e24 */ /* 0x000fe2000f8e00ff */
[----:B-1----:R-:W-:Y:S06]  /*1050*/  BRA.U UP4, `(.L_x_16) ;  /* 0x0000000104307547 */ /* 0x002fec000b800000 */
[----:B------:R-:W-:Y:S01]  /*1060*/  R2UR UR5, R95 ;  /* 0x000000005f0572ca */ /* 0x000fe200000e0000 */
[----:B------:R-:W-:Y:S01]  /*1070*/  UMOV UR7, 0x3 ;  /* 0x0000000300077882 */ /* 0x000fe20000000000 */
[----:B------:R-:W-:-:S11]  /*1080*/  R2UR UR4, R96 ;  /* 0x00000000600472ca */ /* 0x000fd600000e0000 */
[----:B------:R-:W-:-:S04]  /*1090*/  UISETP.NE.AND UP0, UPT, UR5, URZ, UPT ;  /* 0x000000ff0500728c */ /* 0x000fc8000bf05270 */
[----:B------:R-:W-:Y:S02]  /*10a0*/  UISETP.LT.U32.OR UP0, UPT, UR4, 0x2, !UP0 ;  /* 0x000000020400788c */ /* 0x000fe4000c701470 */
[----:B------:R-:W-:Y:S02]  /*10b0*/  ULOP3.LUT UR4, UR4, 0xfffffffe, URZ, 0xc0, !UPT ;  /* 0xfffffffe04047892 */ /* 0x000fe4000f8ec0ff */
[----:B------:R-:W-:Y:S02]  /*10c0*/  USEL UR6, URZ, 0x1, !UP0 ;  /* 0x00000001ff067887 */ /* 0x000fe4000c000000 */
[----:B------:R-:W-:Y:S02]  /*10d0*/  USEL UR5, URZ, 0x2, !UP0 ;  /* 0x00000002ff057887 */ /* 0x000fe4000c000000 */
[----:B------:R-:W-:Y:S02]  /*10e0*/  USHF.L.U32 UR4, UR7, UR4, URZ ;  /* 0x0000000407047299 */ /* 0x000fe400080006ff */
[----:B------:R-:W-:-:S04]  /*10f0*/  UIADD3 UR5, UPT, UPT, UR6, UR5, URZ ;  /* 0x0000000506057290 */ /* 0x000fc8000fffe0ff */
[----:B------:R-:W-:Y:S02]  /*1100*/  IMAD.U32 R0, RZ, RZ, UR4 ;  /* 0x00000004ff007e24 */ /* 0x000fe4000f8e00ff */
[----:B------:R-:W-:-:S07]  /*1110*/  IMAD.U32 R2, RZ, RZ, UR5 ;  /* 0x00000005ff027e24 */ /* 0x000fce000f8e00ff */
.L_x_16:
[----:B------:R-:W1:Y:S01]  /*1120*/  S2UR UR52, SR_CTAID.Z ;  /* 0x00000000003479c3 */ /* 0x000e620000002700 */
[----:B------:R-:W-:Y:S01]  /*1130*/  UISETP.GE.AND UP0, UPT, UR19, 0x1, UPT ;  /* 0x000000011300788c */ /* 0x000fe2000bf06270 */
[----:B------:R-:W-:-:S08]  /*1140*/  UMOV UR51, UR20 ;  /* 0x0000001400337c82 */ /* 0x000fd00008000000 */
[----:B------:R-:W-:Y:S05]  /*1150*/  BRA.U !UP0, `(.L_x_17) ;  /* 0x0000000108d47547 */ /* 0x000fea000b800000 */
[----:B------:R-:W2:Y:S01]  /*1160*/  LDCU.128 UR12, c[0x0][0xb10] ;  /* 0x00016200ff0c77ac */ /* 0x000ea20008000c00 */
[----:B------:R-:W3:Y:S01]  /*1170*/  LDCU UR22, c[0x0][0xb0c] ;  /* 0x00016180ff1677ac */ /* 0x000ee20008000800 */
[----:B------:R-:W4:Y:S01]  /*1180*/  LDCU UR6, c[0x0][0x370] ;  /* 0x00006e00ff0677ac */ /* 0x000f220008000800 */
[----:B------:R-:W1:Y:S01]  /*1190*/  LDCU UR7, c[0x0][0x374] ;  /* 0x00006e80ff0777ac */ /* 0x000e620008000800 */
[----:B------:R-:W1:Y:S01]  /*11a0*/  LDCU UR23, c[0x0][0xb20] ;  /* 0x00016400ff1777ac */ /* 0x000e620008000800 */
[----:B--2---:R-:W-:Y:S02]  /*11b0*/  UIMAD.WIDE.U32 UR4, UR20, UR12, URZ ;  /* 0x0000000c140472a5 */ /* 0x004fe4000f8e00ff */
[----:B---3--:R-:W-:Y:S01]  /*11c0*/  UISETP.NE.AND UP0, UPT, UR22, 0x1, UPT ;  /* 0x000000011600788c */ /* 0x008fe2000bf05270 */
[----:B------:R-:W2:Y:S01]  /*11d0*/  LDCU.64 UR8, c[0x0][0xb28] ;  /* 0x00016500ff0877ac */ /* 0x000ea20008000a00 */
[----:B----4-:R-:W-:-:S03]  /*11e0*/  UIMAD.WIDE.U32 UR10, UR6, UR12, URZ ;  /* 0x0000000c060a72a5 */ /* 0x010fc6000f8e00ff */
[----:B------:R-:W-:Y:S01]  /*11f0*/  UMOV UR4, UR5 ;  /* 0x0000000500047c82 */ /* 0x000fe20008000000 */
[----:B------:R-:W-:Y:S02]  /*1200*/  UISETP.NE.AND UP2, UPT, UR19, 0x1, UPT ;  /* 0x000000011300788c */ /* 0x000fe4000bf45270 */
[----:B------:R-:W-:Y:S01]  /*1210*/  USHF.R.U32.HI UR4, URZ, UR13, UR4 ;  /* 0x0000000dff047299 */ /* 0x000fe20008011604 */
[----:B------:R-:W-:Y:S01]  /*1220*/  UMOV UR10, UR11 ;  /* 0x0000000b000a7c82 */ /* 0x000fe20008000000 */
[----:B------:R-:W-:Y:S02]  /*1230*/  UIMAD.WIDE.U32 UR16, UR21, UR15, URZ ;  /* 0x0000000f151072a5 */ /* 0x000fe4000f8e00ff */
[----:B------:R-:W-:Y:S02]  /*1240*/  USEL UR5, UR20, UR4, !UP0 ;  /* 0x0000000414057287 */ /* 0x000fe4000c000000 */
[----:B------:R-:W-:Y:S02]  /*1250*/  @UP0 USHF.R.U32.HI UR6, URZ, UR13, UR10 ;  /* 0x0000000dff060299 */ /* 0x000fe4000801160a */
[----:B------:R-:W-:-:S02]  /*1260*/  UISETP.NE.AND UP0, UPT, UR14, 0x1, UPT ;  /* 0x000000010e00788c */ /* 0x000fc4000bf05270 */
[----:B-1----:R-:W-:Y:S02]  /*1270*/  UIMAD.WIDE.U32 UR10, UR7, UR15, URZ ;  /* 0x0000000f070a72a5 */ /* 0x002fe4000f8e00ff */
[----:B--2---:R-:W-:Y:S01]  /*1280*/  UIMAD.WIDE.U32 UR12, UR6, UR8, URZ ;  /* 0x00000008060c72a5 */ /* 0x004fe2000f8e00ff */
[----:B------:R-:W-:Y:S01]  /*1290*/  UMOV UR4, UR17 ;  /* 0x0000001100047c82 */ /* 0x000fe20008000000 */
[----:B------:R-:W-:-:S03]  /*12a0*/  UIADD3 UR51, UPT, UPT, -UR5, URZ, URZ ;  /* 0x000000ff05337290 */ /* 0x000fc6000fffe1ff */
[----:B------:R-:W-:Y:S01]  /*12b0*/  UMOV UR10, UR11 ;  /* 0x0000000b000a7c82 */ /* 0x000fe20008000000 */
[----:B------:R-:W-:Y:S02]  /*12c0*/  USHF.R.U32.HI UR4, URZ, UR23, UR4 ;  /* 0x00000017ff047299 */ /* 0x000fe40008011604 */
[----:B------:R-:W-:Y:S01]  /*12d0*/  @UP0 USHF.R.U32.HI UR7, URZ, UR23, UR10 ;  /* 0x00000017ff070299 */ /* 0x000fe2000801160a */
[----:B------:R-:W-:Y:S01]  /*12e0*/  UMOV UR12, UR13 ;  /* 0x0000000d000c7c82 */ /* 0x000fe20008000000 */
[----:B------:R-:W-:Y:S02]  /*12f0*/  USEL UR4, UR21, UR4, !UP0 ;  /* 0x0000000415047287 */ /* 0x000fe4000c000000 */
[----:B------:R-:W-:Y:S02]  /*1300*/  UIMAD.WIDE.U32 UR10, UR7, UR8, URZ ;  /* 0x00000008070a72a5 */ /* 0x000fe4000f8e00ff */
[----:B------:R-:W-:Y:S02]  /*1310*/  @UP2 USHF.R.U32.HI UR6, URZ, UR9, UR12 ;  /* 0x00000009ff062299 */ /* 0x000fe4000801160c */
[----:B------:R-:W-:-:S02]  /*1320*/  UIMAD.WIDE.U32 UR12, UR4, UR8, URZ ;  /* 0x00000008040c72a5 */ /* 0x000fc4000f8e00ff */
[----:B------:R-:W-:Y:S01]  /*1330*/  UIMAD UR51, UR22, UR51, UR20 ;  /* 0x00000033163372a4 */ /* 0x000fe2000f8e0214 */
[----:B------:R-:W-:Y:S02]  /*1340*/  UMOV UR10, UR11 ;  /* 0x0000000b000a7c82 */ /* 0x000fe40008000000 */
[----:B------:R-:W-:Y:S02]  /*1350*/  @UP2 USHF.R.U32.HI UR7, URZ, UR9, UR10 ;  /* 0x00000009ff072299 */ /* 0x000fe4000801160a */
[----:B------:R-:W-:Y:S02]  /*1360*/  UIMAD UR10, UR6, UR19, URZ ;  /* 0x00000013060a72a4 */ /* 0x000fe4000f8e02ff */
[----:B------:R-:W-:-:S04]  /*1370*/  UIMAD UR7, UR7, UR19, URZ ;  /* 0x00000013070772a4 */ /* 0x000fc8000f8e02ff */
[----:B------:R-:W-:-:S03]  /*1380*/  UISETP.GE.AND UP0, UPT, UR4, UR7, UPT ;  /* 0x000000070400728c */ /* 0x000fc6000bf06270 */
[----:B------:R-:W-:Y:S01]  /*1390*/  UMOV UR7, UR13 ;  /* 0x0000000d00077c82 */ /* 0x000fe20008000000 */
[----:B------:R-:W-:Y:S02]  /*13a0*/  UISETP.GE.OR UP0, UPT, UR5, UR10, UP0 ;  /* 0x0000000a0500728c */ /* 0x000fe40008706670 */
[----:B------:R-:W-:Y:S02]  /*13b0*/  UIMAD.WIDE.U32 UR10, UR5, UR8, URZ ;  /* 0x00000008050a72a5 */ /* 0x000fe4000f8e00ff */
[----:B------:R-:W-:Y:S02]  /*13c0*/  USHF.R.U32.HI UR7, URZ, UR9, UR7 ;  /* 0x00000009ff077299 */ /* 0x000fe40008011607 */
[----:B------:R-:W-:Y:S02]  /*13d0*/  UIADD3 UR10, UPT, UPT, -UR4, URZ, URZ ;  /* 0x000000ff040a7290 */ /* 0x000fe4000fffe1ff */
[----:B------:R-:W-:Y:S02]  /*13e0*/  USEL UR7, UR4, UR7, !UP2 ;  /* 0x0000000704077287 */ /* 0x000fe4000d000000 */
[----:B------:R-:W-:Y:S01]  /*13f0*/  UIMAD UR10, UR14, UR10, UR21 ;  /* 0x0000000a0e0a72a4 */ /* 0x000fe2000f8e0215 */
[----:B------:R-:W-:-:S02]  /*1400*/  @!UP0 UMOV UR8, UR11 ;  /* 0x0000000b00088c82 */ /* 0x000fc40008000000 */
[----:B------:R-:W-:Y:S02]  /*1410*/  @!UP0 USHF.R.U32.HI UR8, URZ, UR9, UR8 ;  /* 0x00000009ff088299 */ /* 0x000fe40008011608 */
[----:B------:R-:W-:Y:S02]  /*1420*/  UIADD3 UR9, UPT, UPT, -UR7, URZ, URZ ;  /* 0x000000ff07097290 */ /* 0x000fe4000fffe1ff */
[----:B------:R-:W-:Y:S02]  /*1430*/  @!UP0 USEL UR8, UR5, UR8, !UP2 ;  /* 0x0000000805088287 */ /* 0x000fe4000d000000 */
[----:B------:R-:W-:Y:S02]  /*1440*/  UIMAD UR9, UR19, UR9, UR4 ;  /* 0x00000009130972a4 */ /* 0x000fe4000f8e0204 */
[----:B------:R-:W-:Y:S02]  /*1450*/  @!UP0 UIADD3 UR7, UPT, UPT, UR7, -UR8, URZ ;  /* 0x8000000807078290 */ /* 0x000fe4000fffe0ff */
[----:B------:R-:W-:-:S02]  /*1460*/  @!UP0 UIMAD UR6, UR9, UR6, UR8 ;  /* 0x00000006090682a4 */ /* 0x000fc4000f8e0208 */
[----:B------:R-:W-:-:S04]  /*1470*/  @!UP0 UIMAD UR4, UR7, UR19, UR5 ;  /* 0x00000013070482a4 */ /* 0x000fc8000f8e0205 */
[----:B------:R-:W-:Y:S01]  /*1480*/  UIMAD UR21, UR4, UR14, UR10 ;  /* 0x0000000e041572a4 */ /* 0x000fe2000f8e020a */
[----:B------:R-:W-:Y:S02]  /*1490*/  @!UP0 UMOV UR5, UR6 ;  /* 0x0000000600058c82 */ /* 0x000fe40008000000 */
[----:B------:R-:W-:-:S12]  /*14a0*/  UIMAD UR51, UR5, UR22, UR51 ;  /* 0x00000016053372a4 */ /* 0x000fd8000f8e0233 */
.L_x_17:
[----:B------:R-:W-:-:S09]  /*14b0*/  UISETP.NE.AND UP0, UPT, UR24, 0x1, UPT ;  /* 0x000000011800788c */ /* 0x000fd2000bf05270 */
[----:B------:R-:W-:Y:S05]  /*14c0*/  BRA.U UP0, `(.L_x_18) ;  /* 0x0000000100407547 */ /* 0x000fea000b800000 */
[----:B------:R-:W2:Y:S01]  /*14d0*/  LDCU.128 UR8, c[0x0][0xb10] ;  /* 0x00016200ff0877ac */ /* 0x000ea20008000c00 */
[----:B------:R-:W3:Y:S01]  /*14e0*/  LDCU UR12, c[0x0][0xb0c] ;  /* 0x00016180ff0c77ac */ /* 0x000ee20008000800 */
[----:B------:R-:W4:Y:S01]  /*14f0*/  LDCU UR13, c[0x0][0xb20] ;  /* 0x00016400ff0d77ac */ /* 0x000f220008000800 */
[----:B--2---:R-:W-:Y:S02]  /*1500*/  UIMAD.WIDE.U32 UR4, UR51, UR8, URZ ;  /* 0x00000008330472a5 */ /* 0x004fe4000f8e00ff */
[----:B------:R-:W-:Y:S02]  /*1510*/  UIMAD.WIDE.U32 UR6, UR21, UR11, URZ ;  /* 0x0000000b150672a5 */ /* 0x000fe4000f8e00ff */
[----:B---3--:R-:W-:Y:S02]  /*1520*/  UISETP.NE.AND UP0, UPT, UR12, 0x1, UPT ;  /* 0x000000010c00788c */ /* 0x008fe4000bf05270 */
[----:B------:R-:W-:-:S03]  /*1530*/  USHF.R.U32.HI UR5, URZ, UR9, UR5 ;  /* 0x00000009ff057299 */ /* 0x000fc60008011605 */
[----:B------:R-:W-:Y:S01]  /*1540*/  UMOV UR4, UR7 ;  /* 0x0000000700047c82 */ /* 0x000fe20008000000 */
[----:B------:R-:W-:Y:S02]  /*1550*/  USEL UR5, UR51, UR5, !UP0 ;  /* 0x0000000533057287 */ /* 0x000fe4000c000000 */
[----:B------:R-:W-:Y:S02]  /*1560*/  UISETP.NE.AND UP0, UPT, UR10, 0x1, UPT ;  /* 0x000000010a00788c */ /* 0x000fe4000bf05270 */
[----:B----4-:R-:W-:-:S04]  /*1570*/  USHF.R.U32.HI UR4, URZ, UR13, UR4 ;  /* 0x0000000dff047299 */ /* 0x010fc80008011604 */
[----:B------:R-:W-:-:S04]  /*1580*/  USEL UR4, UR21, UR4, !UP0 ;  /* 0x0000000415047287 */ /* 0x000fc8000c000000 */
[----:B------:R-:W-:Y:S02]  /*1590*/  UIADD3 UR6, UPT, UPT, -UR4, UR5, URZ ;  /* 0x0000000504067290 */ /* 0x000fe4000fffe1ff */
[----:B------:R-:W-:Y:S02]  /*15a0*/  UIADD3 UR4, UPT, UPT, UR4, -UR5, URZ ;  /* 0x8000000504047290 */ /* 0x000fe4000fffe0ff */
[----:B------:R-:W-:Y:S02]  /*15b0*/  UIMAD UR21, UR6, UR10, UR21 ;  /* 0x0000000a061572a4 */ /* 0x000fe4000f8e0215 */
[----:B------:R-:W-:-:S12]  /*15c0*/  UIMAD UR51, UR4, UR12, UR51 ;  /* 0x0000000c043372a4 */ /* 0x000fd8000f8e0233 */
.L_x_18:
[----:B------:R-:W-:Y:S05]  /*15d0*/  BRA.U !UP6, `(.L_x_19) ;  /* 0x000000010e0c7547 */ /* 0x000fea000b800000 */
[----:B------:R-:W-:Y:S01]  /*15e0*/  UCGABAR_WAIT ;  /* 0x0000000000007dc7 */ /* 0x000fe20008000000 */
[----:B------:R-:W-:Y:S01]  /*15f0*/  CCTL.IVALL ;  /* 0x00000000ff00798f */ /* 0x000fe20002000000 */
[----:B------:R-:W-:Y:S05]  /*1600*/  BRA `(.L_x_20) ;  /* 0x0000000000047947 */ /* 0x000fea0003800000 */
.L_x_19:
[----:B------:R-:W-:Y:S06]  /*1610*/  BAR.SYNC.DEFER_BLOCKING 0x0 ;  /* 0x0000000000007b1d */ /* 0x000fec0000010000 */
.L_x_20:
[----:B------:R-:W-:Y:S05]  /*1620*/  BRA.U UP5, `(.L_x_21) ;  /* 0x0000001905847547 */ /* 0x000fea000b800000 */
[----:B------:R-:W2:Y:S01]  /*1630*/  LDCU UR5, c[0x0][0x388] ;  /* 0x00007100ff0577ac */ /* 0x000ea20008000800 */
[----:B------:R-:W-:Y:S01]  /*1640*/  PLOP3.LUT P1, PT, PT, PT, UP3, 0x80, 0x8 ;  /* 0x000000000008781c */ /* 0x000fe20003f2f038 */
[----:B------:R-:W-:Y:S01]  /*1650*/  IMAD.MOV.U32 R2, RZ, RZ, RZ ;  /* 0x000000ffff027224 */ /* 0x000fe200078e00ff */
[----:B------:R-:W-:Y:S01]  /*1660*/  ISETP.EQ.OR P2, PT, R3, RZ, P3 ;  /* 0x000000ff0300720c */ /* 0x000fe20001f42670 */
[----:B------:R-:W3:Y:S01]  /*1670*/  LDCU UR6, c[0x0][0x38c] ;  /* 0x00007180ff0677ac */ /* 0x000ee20008000800 */
[----:B------:R-:W-:Y:S01]  /*1680*/  PLOP3.LUT P1, PT, P1, PT, PT, 0x8, 0x80 ;  /* 0x000000000080781c */ /* 0x000fe20000f2e170 */
[----:B------:R-:W4:Y:S01]  /*1690*/  LDCU UR48, c[0x0][0x390] ;  /* 0x00007200ff3077ac */ /* 0x000f220008000800 */
[----:B------:R-:W-:Y:S01]  /*16a0*/  UISETP.NE.AND UP1, UPT, UR18, URZ, UPT ;  /* 0x000000ff1200728c */ /* 0x000fe2000bf25270 */
[----:B------:R-:W3:Y:S01]  /*16b0*/  LDCU UR47, c[0x0][0x370] ;  /* 0x00006e00ff2f77ac */ /* 0x000ee20008000800 */
[----:B--2---:R-:W-:Y:S01]  /*16c0*/  UIADD3 UR5, UPT, UPT, UR5, 0x3f, URZ ;  /* 0x0000003f05057890 */ /* 0x004fe2000fffe0ff */
[----:B------:R-:W2:Y:S03]  /*16d0*/  LDCU.64 UR36, c[0x0][0x348] ;  /* 0x00006900ff2477ac */ /* 0x000ea60008000a00 */
[----:B------:R-:W-:-:S02]  /*16e0*/  USHF.R.S32.HI UR4, URZ, 0x1f, UR5 ;  /* 0x0000001fff047899 */ /* 0x000fc40008011405 */
[----:B-1----:R-:W-:Y:S02]  /*16f0*/  USHF.L.U32 UR52, UR20, 0x7, URZ ;  /* 0x0000000714347899 */ /* 0x002fe400080006ff */
[----:B------:R-:W-:Y:S02]  /*1700*/  ULEA.HI UR4, UR4, UR5, URZ, 0x6 ;  /* 0x0000000504047291 */ /* 0x000fe4000f8f30ff */
[----:B------:R-:W-:Y:S02]  /*1710*/  USHF.L.U32 UR5, UR20, 0x6, URZ ;  /* 0x0000000614057899 */ /* 0x000fe400080006ff */
[----:B------:R-:W-:Y:S02]  /*1720*/  USHF.R.S32.HI UR4, URZ, 0x6, UR4 ;  /* 0x00000006ff047899 */ /* 0x000fe40008011404 */
[----:B------:R-:W-:Y:S02]  /*1730*/  ULOP3.LUT UR50, UR5, 0x40, URZ, 0xc0, !UPT ;  /* 0x0000004005327892 */ /* 0x000fe4000f8ec0ff */
[----:B---3--:R-:W-:Y:S01]  /*1740*/  UIMAD UR4, UR4, UR6, URZ ;  /* 0x00000006040472a4 */ /* 0x008fe2000f8e02ff */
[----:B------:R-:W1:Y:S03]  /*1750*/  LDCU UR46, c[0x0][0x374] ;  /* 0x00006e80ff2e77ac */ /* 0x000e660008000800 */
[----:B----4-:R-:W-:-:S02]  /*1760*/  UIMAD UR48, UR4, UR48, URZ ;  /* 0x00000030043072a4 */ /* 0x010fc4000f8e02ff */
[----:B------:R-:W-:Y:S02]  /*1770*/  USEL UR33, UR62, 0x2, UP1 ;  /* 0x000000023e217887 */ /* 0x000fe40008800000 */
[----:B------:R-:W-:Y:S02]  /*1780*/  UISETP.NE.AND UP2, UPT, UR48, URZ, UPT ;  /* 0x000000ff3000728c */ /* 0x000fe4000bf45270 */
[----:B------:R-:W-:Y:S01]  /*1790*/  UISETP.LT.U32.AND UP0, UPT, UR48, 0x8, UPT ;  /* 0x000000083000788c */ /* 0x000fe2000bf01070 */
[----:B------:R-:W-:Y:S01]  /*17a0*/  UMOV UR23, 0x1 ;  /* 0x0000000100177882 */ /* 0x000fe20000000000 */
[----:B------:R-:W-:Y:S02]  /*17b0*/  UMOV UR26, URZ ;  /* 0x000000ff001a7c82 */ /* 0x000fe40008000000 */
[----:B------:R-:W-:Y:S01]  /*17c0*/  USEL UR4, UR48, 0x8, UP0 ;  /* 0x0000000830047887 */ /* 0x000fe20008000000 */
[----:B------:R-:W-:Y:S01]  /*17d0*/  UMOV UR27, URZ ;  /* 0x000000ff001b7c82 */ /* 0x000fe20008000000 */
[----:B------:R-:W-:-:S02]  /*17e0*/  UMOV UR34, URZ ;  /* 0x000000ff00227c82 */ /* 0x000fc40008000000 */
[----:B------:R-:W-:Y:S02]  /*17f0*/  UIADD3 UR5, UPT, UPT, UR4, -0x1, URZ ;  /* 0xffffffff04057890 */ /* 0x000fe4000fffe0ff */
[----:B------:R-:W-:Y:S02]  /*1800*/  @!UP2 UIADD3 UR5, UPT, UPT, UR4, URZ, URZ ;  /* 0x000000ff0405a290 */ /* 0x000fe4000fffe0ff */
[----:B------:R-:W-:Y:S02]  /*1810*/  UIADD3 UR45, UPT, UPT, UR48, -UR4, URZ ;  /* 0x80000004302d7290 */ /* 0x000fe4000fffe0ff */
[----:B-12---:R-:W-:-:S12]  /*1820*/  UIADD3 UR49, UPT, UPT, UR5, 0x1, URZ ;  /* 0x0000000105317890 */ /* 0x006fd8000fffe0ff */
.L_x_39:
[----:B------:R-:W1:Y:S01]  /*1830*/  S2UR UR25, SR_CgaCtaId ;  /* 0x00000000001979c3 */ /* 0x000e620000008800 */
[----:B------:R-:W-:Y:S01]  /*1840*/  UMOV UR4, 0x400 ;  /* 0x0000040000047882 */ /* 0x000fe20000000000 */
[----:B------:R-:W-:Y:S01]  /*1850*/  MOV R0, UR23 ;  /* 0x0000001700007c02 */ /* 0x000fe20008000f00 */
[----:B------:R-:W-:Y:S02]  /*1860*/  UISETP.NE.AND UP0, UPT, UR48, URZ, UPT ;  /* 0x000000ff3000728c */ /* 0x000fe4000bf05270 */
[----:B------:R-:W-:Y:S01]  /*1870*/  ULEA UR19, UR21, UR50, 0x7 ;  /* 0x0000003215137291 */ /* 0x000fe2000f8e38ff */
[----:B------:R-:W-:Y:S01]  /*1880*/  SHF.L.U32 R0, R0, 0x1f, RZ ;  /* 0x0000001f00007819 */ /* 0x000fe200000006ff */
[----:B------:R-:W-:Y:S01]  /*1890*/  UMOV UR24, URZ ;  /* 0x000000ff00187c82 */ /* 0x000fe20008000000 */
[----:B------:R-:W-:Y:S01]  /*18a0*/  UMOV UR21, URZ ;  /* 0x000000ff00157c82 */ /* 0x000fe20008000000 */
[----:B------:R-:W-:Y:S01]  /*18b0*/  UMOV UR20, URZ ;  /* 0x000000ff00147c82 */ /* 0x000fe20008000000 */
[----:B-1----:R-:W-:-:S04]  /*18c0*/  ULEA UR25, UR25, UR4, 0x18 ;  /* 0x0000000419197291 */ /* 0x002fc8000f8ec0ff */
[----:B------:R-:W-:-:S09]  /*18d0*/  ULEA UR4, UR26, UR25, 0x3 ;  /* 0x000000191a047291 */ /* 0x000fd2000f8e18ff */
[----:B------:R1:W2:Y:S01]  /*18e0*/  SYNCS.PHASECHK.TRANS64.TRYWAIT P0, [UR4+0x40], R0 ;  /* 0x00004000ff0075a7 */ /* 0x0002a20008001104 */
[----:B------:R-:W-:-:S04]  /*18f0*/  ULEA.HI UR4, UR51, UR51, URZ, 0x1 ;  /* 0x0000003333047291 */ /* 0x000fc8000f8f08ff */
[----:B------:R-:W-:-:S04]  /*1900*/  USHF.L.U32 UR4, UR4, 0x7, URZ ;  /* 0x0000000704047899 */ /* 0x000fc800080006ff */
[----:B------:R-:W-:-:S04]  /*1910*/  ULOP3.LUT UR4, UR4, 0xffffff00, URZ, 0xc0, !UPT ;  /* 0xffffff0004047892 */ /* 0x000fc8000f8ec0ff */
[----:B------:R-:W-:Y:S01]  /*1920*/  ULOP3.LUT UR35, UR4, 0x80, UR52, 0xf8, !UPT ;  /* 0x0000008004237892 */ /* 0x000fe2000f8ef834 */
[----:B------:R-:W-:Y:S11]  /*1930*/  BRA.U !UP0, `(.L_x_22) ;  /* 0x0000000508607547 */ /* 0x000ff6000b800000 */
[----:B------:R-:W3:Y:S01]  /*1940*/  LDCU.128 UR8, c[0x0][0x480] ;  /* 0x00009000ff0877ac */ /* 0x000ee20008000c00 */
[----:B------:R-:W4:Y:S01]  /*1950*/  LDCU.64 UR12, c[0x0][0x490] ;  /* 0x00009200ff0c77ac */ /* 0x000f220008000a00 */
[----:B------:R-:W1:Y:S01]  /*1960*/  LDCU.64 UR20, c[0x0][0x4b0] ;  /* 0x00009600ff1477ac */ /* 0x000e620008000a00 */
[----:B------:R-:W1:Y:S01]  /*1970*/  LDCU.64 UR16, c[0x0][0x4d0] ;  /* 0x00009a00ff1077ac */ /* 0x000e620008000a00 */
[----:B------:R-:W1:Y:S01]  /*1980*/  LDCU UR43, c[0x0][0x390] ;  /* 0x00007200ff2b77ac */ /* 0x000e620008000800 */
[----:B---3--:R-:W-:Y:S02]  /*1990*/  UIMAD.WIDE.U32 UR4, UR35, UR9, URZ ;  /* 0x00000009230472a5 */ /* 0x008fe4000f8e00ff */
[----:B------:R-:W-:Y:S01]  /*19a0*/  UISETP.NE.AND UP0, UPT, UR8, 0x1, UPT ;  /* 0x000000010800788c */ /* 0x000fe2000bf05270 */
[----:B------:R-:W3:Y:S04]  /*19b0*/  LDCU UR44, c[0x0][0x38c] ;  /* 0x00007180ff2c77ac */ /* 0x000ee80008000800 */
[----:B------:R-:W-:Y:S01]  /*19c0*/  UMOV UR4, UR5 ;  /* 0x0000000500047c82 */ /* 0x000fe20008000000 */
[----:B------:R-:W1:Y:S01]  /*19d0*/  LDCU.64 UR14, c[0x0][0x4b8] ;  /* 0x00009700ff0e77ac */ /* 0x000e620008000a00 */
[----:B------:R-:W-:-:S02]  /*19e0*/  USHF.R.U32.HI UR6, URZ, UR10, UR4 ;  /* 0x0000000aff067299 */ /* 0x000fc40008011604 */
[----:B------:R-:W-:Y:S02]  /*19f0*/  UIADD3 UR34, UPT, UPT, UR49, UR27, URZ ;  /* 0x0000001b31227290 */ /* 0x000fe4000fffe0ff */
[----:B------:R-:W-:Y:S02]  /*1a00*/  USEL UR6, UR35, UR6, !UP0 ;  /* 0x0000000623067287 */ /* 0x000fe4000c000000 */
[----:B------:R-:W-:Y:S02]  /*1a10*/  UISETP.NE.AND UP0, UPT, UR11, 0x1, UPT ;  /* 0x000000010b00788c */ /* 0x000fe4000bf05270 */
[----:B----4-:R-:W-:Y:S02]  /*1a20*/  UIMAD.WIDE.U32 UR4, UR6, UR12, URZ ;  /* 0x0000000c060472a5 */ /* 0x010fe4000f8e00ff */
[----:B------:R-:W-:Y:S01]  /*1a30*/  UIADD3 UR7, UPT, UPT, -UR6, URZ, URZ ;  /* 0x000000ff06077290 */ /* 0x000fe2000fffe1ff */
[----:B------:R-:W-:-:S03]  /*1a40*/  UMOV UR24, URZ ;  /* 0x000000ff00187c82 */ /* 0x000fc60008000000 */
[----:B------:R-:W-:Y:S01]  /*1a50*/  UIMAD UR7, UR8, UR7, UR35 ;  /* 0x00000007080772a4 */ /* 0x000fe2000f8e0223 */
[----:B------:R-:W-:Y:S02]  /*1a60*/  UMOV UR4, UR5 ;  /* 0x0000000500047c82 */ /* 0x000fe40008000000 */
[----:B------:R-:W-:Y:S02]  /*1a70*/  USHF.R.U32.HI UR13, URZ, UR13, UR4 ;  /* 0x0000000dff0d7299 */ /* 0x000fe40008011604 */
[----:B------:R-:W4:Y:S02]  /*1a80*/  LDCU.64 UR4, c[0x0][0x4d8] ;  /* 0x00009b00ff0477ac */ /* 0x000f240008000a00 */
[----:B------:R-:W-:-:S04]  /*1a90*/  USEL UR13, UR6, UR13, !UP0 ;  /* 0x0000000d060d7287 */ /* 0x000fc8000c000000 */
[----:B------:R-:W-:-:S04]  /*1aa0*/  UIADD3 UR12, UPT, UPT, -UR13, URZ, URZ ;  /* 0x000000ff0d0c7290 */ /* 0x000fc8000fffe1ff */
[----:B------:R-:W-:Y:S02]  /*1ab0*/  UIMAD UR12, UR11, UR12, UR6 ;  /* 0x0000000c0b0c72a4 */ /* 0x000fe4000f8e0206 */
[----:B-1----:R-:W-:Y:S02]  /*1ac0*/  UIMAD UR11, UR7, UR20, UR16 ;  /* 0x00000014070b72a4 */ /* 0x002fe4000f8e0210 */
[----:B------:R-:W-:Y:S01]  /*1ad0*/  UIMAD UR12, UR12, UR21, UR17 ;  /* 0x000000150c0c72a4 */ /* 0x000fe2000f8e0211 */
[----:B------:R-:W-:Y:S01]  /*1ae0*/  UMOV UR6, UR26 ;  /* 0x0000001a00067c82 */ /* 0x000fe20008000000 */
[----:B------:R-:W-:Y:S01]  /*1af0*/  UMOV UR20, URZ ;  /* 0x000000ff00147c82 */ /* 0x000fe20008000000 */
[----:B---3--:R-:W-:-:S09]  /*1b00*/  UMOV UR21, URZ ;  /* 0x000000ff00157c82 */ /* 0x008fd20008000000 */
.L_x_28:
[----:B------:R-:W-:Y:S01]  /*1b10*/  @!P3 MOV R3, 0xc000 ;  /* 0x0000c0000003b802 */ /* 0x000fe20000000f00 */
[----:B------:R-:W-:Y:S01]  /*1b20*/  ULEA UR9, UR6, UR25, 0x3 ;  /* 0x0000001906097291 */ /* 0x000fe2000f8e18ff */
[----:B-12---:R-:W-:Y:S11]  /*1b30*/  @P0 BRA `(.L_x_23) ;  /* 0x0000000000100947 */ /* 0x006ff60003800000 */
[----:B------:R-:W-:Y:S04]  /*1b40*/  MOV R0, UR23 ;  /* 0x0000001700007c02 */ /* 0x000fe80008000f00 */
[----:B------:R-:W-:Y:S04]  /*1b50*/  SHF.L.U32 R5, R0, 0x1f, RZ ;  /* 0x0000001f00057819 */ /* 0x000fe800000006ff */
[----:B------:R-:W1:Y:S02]  /*1b60*/  SYNCS.PHASECHK.TRANS64.TRYWAIT P0, [UR9+0x40], R5 ;  /* 0x00004005ff0075a7 */ /* 0x000e640008001109 */
[----:B-1----:R-:W-:Y:S05]  /*1b70*/  @!P0 BRA `(.L_x_24) ;  /* 0x0000008400048947 */ /* 0x002fea0003800000 */
.L_x_23:
[----:B------:R2:W-:Y:S01]  /*1b80*/  @!P3 SYNCS.ARRIVE.TRANS64 RZ, [UR9], R3 ;  /* 0x00000003ffffb9a7 */ /* 0x0005e20008000009 */
[----:B------:R-:W-:Y:S04]  /*1b90*/  ULOP3.LUT UR7, UR33, 0x2, URZ, 0xfc, !UPT ;  /* 0x0000000221077892 */ /* 0x000fe8000f8efcff */
[----:B------:R-:W-:Y:S09]  /*1ba0*/  UISETP.NE.AND UP0, UPT, UR7, 0x2, UPT ;  /* 0x000000020700788c */ /* 0x000ff2000bf05270 */
[----:B------:R-:W-:Y:S05]  /*1bb0*/  BRA.U UP0, `(.L_x_25) ;  /* 0x0000000100047547 */ /* 0x000fea000b800000 */
[----:B----4-:R-:W-:Y:S05]  /*1bc0*/  BPT.TRAP 0x1 ;  /* 0x000000040000795c */ /* 0x010fea0000300000 */
.L_x_25:
[----:B------:R-:W-:Y:S04]  /*1bd0*/  BSSY.RECONVERGENT B0, `(.L_x_26) ;  /* 0x0000003000007945 */ /* 0x000fe80003800200 */
[----:B------:R-:W-:Y:S05]  /*1be0*/  @P2 BRA `(.L_x_27) ;  /* 0x0000000000042947 */ /* 0x000fea0003800000 */
[----:B----4-:R-:W-:Y:S05]  /*1bf0*/  BPT.TRAP 0x1 ;  /* 0x000000040000795c */ /* 0x010fea0000300000 */
.L_x_27:
[----:B----4-:R-:W-:Y:S05]  /*1c00*/  BSYNC.RECONVERGENT B0 ;  /* 0x0000000000007941 */ /* 0x010fea0003800200 */
.L_x_26:
[----:B------:R-:W-:Y:S02]  /*1c10*/  UIADD3 UR7, UPT, UPT, UR6, 0x1, URZ ;  /* 0x0000000106077890 */ /* 0x000fe4000fffe0ff */
[----:B------:R-:W-:Y:S02]  /*1c20*/  ULEA UR16, UR6, UR25, 0xd ;  /* 0x0000001906107291 */ /* 0x000fe4000f8e68ff */
[----:B------:R-:W-:Y:S02]  /*1c30*/  UISETP.NE.AND UP0, UPT, UR7, 0x8, UPT ;  /* 0x000000080700788c */ /* 0x000fe4000bf05270 */
[----:B------:R-:W-:Y:S02]  /*1c40*/  UIADD3 UR30, UP1, UPT, UR36, 0x80, URZ ;  /* 0x00000080241e7890 */ /* 0x000fe4000ff3e0ff */
[----:B------:R-:W-:Y:S02]  /*1c50*/  USEL UR8, URZ, 0x1, UP0 ;  /* 0x00000001ff087887 */ /* 0x000fe40008000000 */
[----:B------:R-:W-:Y:S02]  /*1c60*/  USEL UR26, UR7, URZ, UP0 ;  /* 0x000000ff071a7287 */ /* 0x000fe40008000000 */
[----:B------:R-:W-:Y:S02]  /*1c70*/  ULOP3.LUT UR23, UR23, UR8, URZ, 0x3c, !UPT ;  /* 0x0000000817177292 */ /* 0x000fe4000f8e3cff */
[----:B------:R-:W-:Y:S02]  /*1c80*/  ULEA UR7, UR26, UR25, 0x3 ;  /* 0x000000191a077291 */ /* 0x000fe4000f8e18ff */
[----:B------:R-:W-:Y:S02]  /*1c90*/  ULEA UR8, UR6, UR25, 0xe ;  /* 0x0000001906087291 */ /* 0x000fe4000f8e70ff */
[----:B------:R-:W-:Y:S01]  /*1ca0*/  ULOP3.LUT UR9, UR9, 0xfefffff8, URZ, 0xc0, !UPT ;  /* 0xfefffff809097892 */ /* 0x000fe2000f8ec0ff */
[----:B-1----:R-:W-:Y:S01]  /*1cb0*/  MOV R0, UR23 ;  /* 0x0000001700007c02 */ /* 0x002fe20008000f00 */
[----:B------:R-:W-:Y:S02]  /*1cc0*/  USHF.L.U32 UR10, UR24, 0x6, URZ ;  /* 0x00000006180a7899 */ /* 0x000fe400080006ff */
[----:B------:R-:W-:Y:S01]  /*1cd0*/  UIADD3.X UR31, UPT, UPT, URZ, UR37, URZ, UP1, !UPT ;  /* 0x00000025ff1f7290 */ /* 0x000fe20008ffe4ff */
[----:B--2---:R-:W-:Y:S01]  /*1ce0*/  SHF.L.U32 R3, R0, 0x1f, RZ ;  /* 0x0000001f00037819 */ /* 0x004fe200000006ff */
[----:B------:R-:W-:Y:S02]  /*1cf0*/  UIADD3 UR8, UPT, UPT, UR8, 0x8400, URZ ;  /* 0x0000840008087890 */ /* 0x000fe4000fffe0ff */
[----:B------:R-:W-:Y:S01]  /*1d00*/  UIADD3 UR28, UP0, UPT, UR36, 0x180, URZ ;  /* 0x00000180241c7890 */ /* 0x000fe2000ff1e0ff */
[----:B------:R3:W1:Y:S01]  /*1d10*/  SYNCS.PHASECHK.TRANS64.TRYWAIT P0, [UR7+0x40], R3 ;  /* 0x00004003ff0075a7 */ /* 0x0006620008001107 */
[----:B------:R-:W-:Y:S02]  /*1d20*/  UIMAD UR7, UR20, UR14, UR4 ;  /* 0x0000000e140772a4 */ /* 0x000fe4000f8e0204 */
[----:B------:R-:W-:Y:S02]  /*1d30*/  UIMAD UR6, UR21, UR15, UR5 ;  /* 0x0000000f150672a4 */ /* 0x000fe4000f8e0205 */
[----:B------:R-:W-:Y:S02]  /*1d40*/  UIADD3.X UR29, UPT, UPT, URZ, UR37, URZ, UP0, !UPT ;  /* 0x00000025ff1d7290 */ /* 0x000fe400087fe4ff */
[----:B------:R-:W-:Y:S02]  /*1d50*/  UPRMT UR6, UR7, 0x40, UR6 ;  /* 0x0000004007067896 */ /* 0x000fe40008000006 */
[----:B------:R-:W-:Y:S02]  /*1d60*/  UIADD3 UR16, UPT, UPT, UR16, 0x28400, URZ ;  /* 0x0002840010107890 */ /* 0x000fe4000fffe0ff */
[----:B------:R-:W-:Y:S02]  /*1d70*/  UPRMT UR6, UR6, 0x5410, URZ ;  /* 0x0000541006067896 */ /* 0x000fe400080000ff */
[----:B------:R-:W-:Y:S02]  /*1d80*/  UIADD3 UR32, UPT, UPT, UR20, 0x1, URZ ;  /* 0x0000000114207890 */ /* 0x000fe4000fffe0ff */
[----:B------:R-:W-:Y:S02]  /*1d90*/  UIADD3 UR22, UPT, UPT, UR21, 0x1, URZ ;  /* 0x0000000115167890 */ /* 0x000fe4000fffe0ff */
[----:B------:R-:W-:Y:S02]  /*1da0*/  UISETP.NE.AND UP2, UPT, UR32, UR44, UPT ;  /* 0x0000002c2000728c */ /* 0x000fe4000bf45270 */
[----:B------:R-:W-:Y:S02]  /*1db0*/  UIADD3 UR27, UPT, UPT, UR27, 0x1, URZ ;  /* 0x000000011b1b7890 */ /* 0x000fe4000fffe0ff */
[----:B------:R-:W-:Y:S01]  /*1dc0*/  UIADD3 UR7, UPT, UPT, UR24, 0x1, URZ ;  /* 0x0000000118077890 */ /* 0x000fe2000fffe0ff */
[----:B------:R-:W-:Y:S01]  /*1dd0*/  UMOV UR40, 0x0 ;  /* 0x0000000000287882 */ /* 0x000fe20000000000 */
[----:B------:R-:W-:Y:S01]  /*1de0*/  UMOV UR41, 0x10000000 ;  /* 0x1000000000297882 */ /* 0x000fe20000000000 */
[----:B------:R-:W-:Y:S01]  /*1df0*/  UMOV UR17, UR9 ;  /* 0x0000000900117c82 */ /* 0x000fe20008000000 */
[----:B------:R2:W-:Y:S01]  /*1e00*/  UTMALDG.4D.IM2COL.2CTA [UR8], [UR30], UR6, desc[UR40] ;  /* 0x000028081e0073b4 */ /* 0x0005e20008259006 */
[----:B------:R-:W-:Y:S02]  /*1e10*/  UMOV UR18, UR10 ;  /* 0x0000000a00127c82 */ /* 0x000fe40008000000 */
[----:B------:R-:W-:Y:S04]  /*1e20*/  @UP2 UIADD3 UR22, UPT, UPT, UR21, URZ, URZ ;  /* 0x000000ff15162290 */ /* 0x000fe8000fffe0ff */
[----:B------:R-:W-:Y:S01]  /*1e30*/  UISETP.NE.AND UP0, UPT, UR22, UR43, UPT ;  /* 0x0000002b1600728c */ /* 0x000fe2000bf05270 */
[----:B------:R4:W-:Y:S10]  /*1e40*/  UTMALDG.4D.2CTA [UR16], [UR28], desc[UR40] ;  /* 0x000028101c0075b4 */ /* 0x0009f40008219000 */
[----:B------:R-:W-:Y:S07]  /*1e50*/  @UP0 UIADD3 UR7, UPT, UPT, UR24, URZ, URZ ;  /* 0x000000ff18070290 */ /* 0x000fee000fffe0ff */
[----:B------:R-:W-:Y:S01]  /*1e60*/  UMOV UR24, UR7 ;  /* 0x0000000700187c82 */ /* 0x000fe20008000000 */
[----:B--2---:R-:W-:Y:S01]  /*1e70*/  UMOV UR6, UR26 ;  /* 0x0000001a00067c82 */ /* 0x004fe20008000000 */
[----:B----4-:R-:W-:Y:S02]  /*1e80*/  USEL UR21, UR22, URZ, UP0 ;  /* 0x000000ff16157287 */ /* 0x010fe40008000000 */
[----:B------:R-:W-:Y:S02]  /*1e90*/  UISETP.NE.AND UP0, UPT, UR27, UR34, UPT ;  /* 0x000000221b00728c */ /* 0x000fe4000bf05270 */
[----:B------:R-:W-:Y:S07]  /*1ea0*/  USEL UR20, UR32, URZ, UP2 ;  /* 0x000000ff20147287 */ /* 0x000fee0009000000 */
[----:B---3--:R-:W-:Y:S05]  /*1eb0*/  BRA.U UP0, `(.L_x_28) ;  /* 0xfffffffd00147547 */ /* 0x008fea000b83ffff */
.L_x_22:
[----:B------:R-:W-:Y:S01]  /*1ec0*/  ULEA UR4, UR26, UR25, 0x3 ;  /* 0x000000191a047291 */ /* 0x000fe2000f8e18ff */
[----:B-1----:R-:W-:Y:S01]  /*1ed0*/  MOV R0, UR23 ;  /* 0x0000001700007c02 */ /* 0x002fe20008000f00 */
[----:B------:R-:W-:Y:S01]  /*1ee0*/  @!P1 SYNCS.ARRIVE.TRANS64.A1T0 RZ, [UR25+0xc8], RZ ;  /* 0x0000c8ffffff99a7 */ /* 0x000fe20008100019 */
[----:B------:R-:W-:Y:S02]  /*1ef0*/  UISETP.GE.AND UP0, UPT, UR45, 0x1, UPT ;  /* 0x000000012d00788c */ /* 0x000fe4000bf06270 */
[----:B------:R-:W-:-:S04]  /*1f00*/  SHF.L.U32 R0, R0, 0x1f, RZ ;  /* 0x0000001f00007819 */ /* 0x000fc800000006ff */
[----:B--2---:R1:W2:Y:S03]  /*1f10*/  SYNCS.PHASECHK.TRANS64.TRYWAIT P0, [UR4+0x40], R0 ;  /* 0x00004000ff0075a7 */ /* 0x0042a60008001104 */
[----:B------:R-:W-:Y:S05]  /*1f20*/  BRA.U !UP0, `(.L_x_29) ;  /* 0x00000005085c7547 */ /* 0x000fea000b800000 */
        /* <DEDUP_REMOVED lines=16> */
[----:B------:R-:W-:-:S03]  /*2030*/  UMOV UR32, UR45 ;  /* 0x0000002d00207c82 */ /* 0x000fc60008000000 */
        /* <DEDUP_REMOVED lines=9> */
[----:B---3--:R-:W-:-:S11]  /*20d0*/  UMOV UR6, UR26 ;  /* 0x0000001a00067c82 */ /* 0x008fd60008000000 */
.L_x_35:
[----:B------:R-:W-:Y:S01]  /*20e0*/  @!P3 MOV R3, 0xc000 ;  /* 0x0000c0000003b802 */ /* 0x000fe20000000f00 */
[----:B------:R-:W-:Y:S01]  /*20f0*/  ULEA UR9, UR6, UR25, 0x3 ;  /* 0x0000001906097291 */ /* 0x000fe2000f8e18ff */
[----:B-12---:R-:W-:Y:S11]  /*2100*/  @P0 BRA `(.L_x_30) ;  /* 0x0000000000100947 */ /* 0x006ff60003800000 */
[----:B------:R-:W-:Y:S04]  /*2110*/  MOV R0, UR23 ;  /* 0x0000001700007c02 */ /* 0x000fe80008000f00 */
[----:B------:R-:W-:Y:S04]  /*2120*/  SHF.L.U32 R5, R0, 0x1f, RZ ;  /* 0x0000001f00057819 */ /* 0x000fe800000006ff */
[----:B------:R-:W1:Y:S02]  /*2130*/  SYNCS.PHASECHK.TRANS64.TRYWAIT P0, [UR9+0x40], R5 ;  /* 0x00004005ff0075a7 */ /* 0x000e640008001109 */
[----:B-1----:R-:W-:Y:S05]  /*2140*/  @!P0 BRA `(.L_x_31) ;  /* 0x0000007c00a88947 */ /* 0x002fea0003800000 */
.L_x_30:
[----:B------:R2:W-:Y:S01]  /*2150*/  @!P3 SYNCS.ARRIVE.TRANS64 RZ, [UR9], R3 ;  /* 0x00000003ffffb9a7 */ /* 0x0005e20008000009 */
[----:B------:R-:W-:Y:S04]  /*2160*/  ULOP3.LUT UR7, UR33, 0x2, URZ, 0xfc, !UPT ;  /* 0x0000000221077892 */ /* 0x000fe8000f8efcff */
[----:B------:R-:W-:Y:S09]  /*2170*/  UISETP.NE.AND UP0, UPT, UR7, 0x2, UPT ;  /* 0x000000020700788c */ /* 0x000ff2000bf05270 */
[----:B------:R-:W-:Y:S05]  /*2180*/  BRA.U UP0, `(.L_x_32) ;  /* 0x0000000100047547 */ /* 0x000fea000b800000 */
[----:B----4-:R-:W-:Y:S05]  /*2190*/  BPT.TRAP 0x1 ;  /* 0x000000040000795c */ /* 0x010fea0000300000 */
.L_x_32:
[----:B------:R-:W-:Y:S04]  /*21a0*/  BSSY.RECONVERGENT B0, `(.L_x_33) ;  /* 0x0000003000007945 */ /* 0x000fe80003800200 */
[----:B------:R-:W-:Y:S05]  /*21b0*/  @P2 BRA `(.L_x_34) ;  /* 0x0000000000042947 */ /* 0x000fea0003800000 */
[----:B----4-:R-:W-:Y:S05]  /*21c0*/  BPT.TRAP 0x1 ;  /* 0x000000040000795c */ /* 0x010fea0000300000 */
.L_x_34:
[----:B----4-:R-:W-:Y:S05]  /*21d0*/  BSYNC.RECONVERGENT B0 ;  /* 0x0000000000007941 */ /* 0x010fea0003800200 */
.L_x_33:
        /* <DEDUP_REMOVED lines=26> */
[----:B------:R-:W-:Y:S01]  /*2380*/  UIADD3 UR7, UPT, UPT, UR24, 0x1, URZ ;  /* 0x0000000118077890 */ /* 0x000fe2000fffe0ff */
[----:B------:R-:W-:Y:S01]  /*2390*/  UMOV UR40, 0x0 ;  /* 0x0000000000287882 */ /* 0x000fe20000000000 */
[----:B------:R-:W-:Y:S01]  /*23a0*/  UMOV UR41, 0x10000000 ;  /* 0x1000000000297882 */ /* 0x000fe20000000000 */
[----:B------:R-:W-:Y:S01]  /*23b0*/  UMOV UR17, UR9 ;  /* 0x0000000900117c82 */ /* 0x000fe20008000000 */
[----:B------:R2:W-:Y:S01]  /*23c0*/  UTMALDG.4D.IM2COL.2CTA [UR8], [UR30], UR6, desc[UR40] ;  /* 0x000028081e0073b4 */ /* 0x0005e20008259006 */
[----:B------:R-:W-:Y:S04]  /*23d0*/  UMOV UR18, UR10 ;  /* 0x0000000a00127c82 */ /* 0x000fe80008000000 */
[----:B------:R-:W-:Y:S04]  /*23e0*/  @UP2 UIADD3 UR22, UPT, UPT, UR21, URZ, URZ ;  /* 0x000000ff15162290 */ /* 0x000fe8000fffe0ff */
[----:B------:R-:W-:Y:S01]  /*23f0*/  UISETP.NE.AND UP0, UPT, UR22, UR43, UPT ;  /* 0x0000002b1600728c */ /* 0x000fe2000bf05270 */
[----:B------:R4:W-:Y:S10]  /*2400*/  UTMALDG.4D.2CTA [UR16], [UR28], desc[UR40] ;  /* 0x000028101c0075b4 */ /* 0x0009f40008219000 */
[----:B------:R-:W-:Y:S07]  /*2410*/  @UP0 UIADD3 UR7, UPT, UPT, UR24, URZ, URZ ;  /* 0x000000ff18070290 */ /* 0x000fee000fffe0ff */
[----:B------:R-:W-:Y:S01]  /*2420*/  UMOV UR24, UR7 ;  /* 0x0000000700187c82 */ /* 0x000fe20008000000 */
[----:B--2---:R-:W-:Y:S02]  /*2430*/  UIADD3 UR6, UPT, UPT, UR32, -0x1, URZ ;  /* 0xffffffff20067890 */ /* 0x004fe4000fffe0ff */
[----:B----4-:R-:W-:Y:S02]  /*2440*/  USEL UR21, UR22, URZ, UP0 ;  /* 0x000000ff16157287 */ /* 0x010fe40008000000 */
[----:B------:R-:W-:Y:S02]  /*2450*/  UISETP.GT.U32.AND UP0, UPT, UR32, 0x1, UPT ;  /* 0x000000012000788c */ /* 0x000fe4000bf04070 */
[----:B------:R-:W-:Y:S01]  /*2460*/  USEL UR20, UR27, URZ, UP2 ;  /* 0x000000ff1b147287 */ /* 0x000fe20009000000 */
[----:B------:R-:W-:Y:S01]  /*2470*/  UMOV UR32, UR6 ;  /* 0x0000000600207c82 */ /* 0x000fe20008000000 */
[----:B------:R-:W-:Y:S05]  /*2480*/  UMOV UR6, UR26 ;  /* 0x0000001a00067c82 */ /* 0x000fea0008000000 */
[----:B---3--:R-:W-:Y:S05]  /*2490*/  BRA.U UP0, `(.L_x_35) ;  /* 0xfffffffd00107547 */ /* 0x008fea000b83ffff */
.L_x_29:
[----:B------:R-:W-:Y:S01]  /*24a0*/  SHF.L.U32 R3, R2, 0x1f, RZ ;  /* 0x0000001f02037819 */ /* 0x000fe200000006ff */
[----:B------:R-:W-:-:S03]  /*24b0*/  NOP ;  /* 0x0000000000007918 */ /* 0x000fc60000000000 */
[----:B-12---:R-:W1:Y:S02]  /*24c0*/  SYNCS.PHASECHK.TRANS64.TRYWAIT P0, [UR25+0xd0], R3 ;  /* 0x0000d003ff0075a7 */ /* 0x006e640008001119 */
[----:B-1----:R-:W-:Y:S05]  /*24d0*/  @!P0 BRA `(.L_x_36) ;  /* 0x0000007800dc8947 */ /* 0x002fea0003800000 */
.L_x_149:
[----:B------:R-:W2:Y:S01]  /*24e0*/  LDS.128 R4, [UR25+0x110] ;  /* 0x00011019ff047984 */ /* 0x000ea20008000c00 */
[----:B------:R-:W-:Y:S02]  /*24f0*/  UIADD3 UR4, UPT, UPT, UR25, 0xd8, URZ ;  /* 0x000000d819047890 */ /* 0x000fe4000fffe0ff */
[----:B------:R-:W-:Y:S01]  /*2500*/  UISETP.GE.AND UP0, UPT, UR39, 0x1, UPT ;  /* 0x000000012700788c */ /* 0x000fe2000bf06270 */
[----:B------:R-:W-:Y:S01]  /*2510*/  @!PT LDS RZ, [RZ] ;  /* 0x00000000fffff984 */ /* 0x000fe20000000800 */
[----:B------:R-:W-:Y:S01]  /*2520*/  @!PT LDS RZ, [RZ] ;  /* 0x00000000fffff984 */ /* 0x000fe20000000800 */
[----:B------:R-:W-:Y:S01]  /*2530*/  @!PT LDS RZ, [RZ] ;  /* 0x00000000fffff984 */ /* 0x000fe20000000800 */
[----:B------:R-:W-:Y:S01]  /*2540*/  @!PT LDS RZ, [RZ] ;  /* 0x00000000fffff984 */ /* 0x000fe20000000800 */
[----:B------:R3:W-:Y:S06]  /*2550*/  MEMBAR.ALL.CTA ;  /* 0x0000000000007992 */ /* 0x0007ec0000008000 */
[----:B---3--:R-:W3:Y:S01]  /*2560*/  FENCE.VIEW.ASYNC.S ;  /* 0x00000000000073c6 */ /* 0x008ee20000000000 */
[----:B------:R-:W-:-:S09]  /*2570*/  UPRMT UR4, URZ, 0x654, UR4 ;  /* 0x00000654ff047896 */ /* 0x000fd20008000004 */
[----:B---3--:R-:W-:Y:S01]  /*2580*/  SYNCS.ARRIVE.TRANS64.RED.A1T0 RZ, [UR4], RZ ;  /* 0x000000ffffff79a7 */ /* 0x008fe20008100404 */
[----:B--2---:R-:W-:-:S13]  /*2590*/  LOP3.LUT P0, RZ, R6, 0x1, RZ, 0xc0, !PT ;  /* 0x0000000106ff7812 */ /* 0x004fda000780c0ff */
[----:B------:R-:W-:Y:S01]  /*25a0*/  VOTEU.ANY UP1, P0 ;  /* 0x0000000000ff7886 */ /* 0x000fe20000020100 */
[----:B------:R-:W-:-:S13]  /*25b0*/  PLOP3.LUT P0, PT, PT, PT, UP1, 0x80, 0x8 ;  /* 0x000000000008781c */ /* 0x000fda0003f0f018 */
[----:B-1----:R-:W-:Y:S02]  /*25c0*/  @P0 MOV R0, R4 ;  /* 0x0000000400000202 */ /* 0x002fe40000000f00 */
[----:B------:R-:W-:Y:S02]  /*25d0*/  @P0 LOP3.LUT R4, R5, 0xffff, RZ, 0xc0, !PT ;  /* 0x0000ffff05040812 */ /* 0x000fe400078ec0ff */
[----:B------:R-:W-:Y:S02]  /*25e0*/  @P0 R2UR UR6, R0 ;  /* 0x00000000000602ca */ /* 0x000fe400000e0000 */
[----:B------:R-:W-:-:S11]  /*25f0*/  @P0 R2UR UR5, R4 ;  /* 0x00000000040502ca */ /* 0x000fd600000e0000 */
[----:B------:R-:W-:Y:S02]  /*2600*/  @UP1 UMOV UR42, UR6 ;  /* 0x00000006002a1c82 */ /* 0x000fe40008000000 */
[----:B------:R-:W-:Y:S01]  /*2610*/  @UP1 UMOV UR38, UR5 ;  /* 0x0000000500261c82 */ /* 0x000fe20008000000 */
[----:B------:R-:W-:Y:S05]  /*2620*/  BRA.U !UP0, `(.L_x_37) ;  /* 0x0000000108d47547 */ /* 0x000fea000b800000 */
[----:B------:R-:W1:Y:S01]  /*2630*/  LDCU.128 UR16, c[0x0][0xb10] ;  /* 0x00016200ff1077ac */ /* 0x000e620008000c00 */
[----:B------:R-:W2:Y:S01]  /*2640*/  LDCU UR21, c[0x0][0xb20] ;  /* 0x00016400ff1577ac */ /* 0x000ea20008000800 */
[----:B------:R-:W3:Y:S01]  /*2650*/  LDCU UR20, c[0x0][0xb0c] ;  /* 0x00016180ff1477ac */ /* 0x000ee20008000800 */
[----:B------:R-:W4:Y:S01]  /*2660*/  LDCU.64 UR8, c[0x0][0xb28] ;  /* 0x00016500ff0877ac */ /* 0x000f220008000a00 */
[----:B------:R-:W-:Y:S02]  /*2670*/  UISETP.NE.AND UP3, UPT, UR39, 0x1, UPT ;  /* 0x000000012700788c */ /* 0x000fe4000bf65270 */
[----:B-1----:R-:W-:Y:S02]  /*2680*/  UIMAD.WIDE.U32 UR4, UR46, UR19, URZ ;  /* 0x000000132e0472a5 */ /* 0x002fe4000f8e00ff */
[----:B------:R-:W-:Y:S02]  /*2690*/  UIMAD.WIDE.U32 UR6, UR47, UR16, URZ ;  /* 0x000000102f0672a5 */ /* 0x000fe4000f8e00ff */
[----:B------:R-:W-:-:S02]  /*26a0*/  UISETP.NE.AND UP0, UPT, UR18, 0x1, UPT ;  /* 0x000000011200788c */ /* 0x000fc4000bf05270 */
[----:B------:R-:W-:Y:S01]  /*26b0*/  UIMAD.WIDE.U32 UR14, UR38, UR19, URZ ;  /* 0x00000013260e72a5 */ /* 0x000fe2000f8e00ff */
[----:B------:R-:W-:Y:S01]  /*26c0*/  UMOV UR4, UR5 ;  /* 0x0000000500047c82 */ /* 0x000fe20008000000 */
[----:B---3--:R-:W-:Y:S02]  /*26d0*/  UISETP.NE.AND UP2, UPT, UR20, 0x1, UPT ;  /* 0x000000011400788c */ /* 0x008fe4000bf45270 */
[----:B--2---:R-:W-:Y:S02]  /*26e0*/  USHF.R.U32.HI UR5, URZ, UR21, UR4 ;  /* 0x00000015ff057299 */ /* 0x004fe40008011604 */
[----:B------:R-:W-:Y:S01]  /*26f0*/  UIMAD.WIDE.U32 UR12, UR42, UR16, URZ ;  /* 0x000000102a0c72a5 */ /* 0x000fe2000f8e00ff */
[----:B------:R-:W-:Y:S01]  /*2700*/  UMOV UR4, UR7 ;  /* 0x0000000700047c82 */ /* 0x000fe20008000000 */
[----:B------:R-:W-:Y:S02]  /*2710*/  USEL UR5, UR46, UR5, !UP0 ;  /* 0x000000052e057287 */ /* 0x000fe4000c000000 */
[----:B------:R-:W-:-:S02]  /*2720*/  USHF.R.U32.HI UR4, URZ, UR17, UR4 ;  /* 0x00000011ff047299 */ /* 0x000fc40008011604 */
[----:B----4-:R-:W-:Y:S02]  /*2730*/  UIMAD.WIDE.U32 UR10, UR5, UR8, URZ ;  /* 0x00000008050a72a5 */ /* 0x010fe4000f8e00ff */
[----:B------:R-:W-:Y:S01]  /*2740*/  USEL UR6, UR47, UR4, !UP2 ;  /* 0x000000042f067287 */ /* 0x000fe2000d000000 */
[----:B------:R-:W-:Y:S02]  /*2750*/  UMOV UR12, UR13 ;  /* 0x0000000d000c7c82 */ /* 0x000fe40008000000 */
[----:B------:R-:W-:Y:S01]  /*2760*/  UMOV UR4, UR15 ;  /* 0x0000000f00047c82 */ /* 0x000fe20008000000 */
[----:B------:R-:W-:Y:S01]  /*2770*/  UIMAD.WIDE.U32 UR14, UR6, UR8, URZ ;  /* 0x00000008060e72a5 */ /* 0x000fe2000f8e00ff */
[----:B------:R-:W-:Y:S01]  /*2780*/  UMOV UR10, UR11 ;  /* 0x0000000b000a7c82 */ /* 0x000fe20008000000 */
[----:B------:R-:W-:Y:S02]  /*2790*/  USHF.R.U32.HI UR4, URZ, UR21, UR4 ;  /* 0x00000015ff047299 */ /* 0x000fe40008011604 */
[----:B------:R-:W-:-:S03]  /*27a0*/  @UP3 USHF.R.U32.HI UR5, URZ, UR9, UR10 ;  /* 0x00000009ff053299 */ /* 0x000fc6000801160a */
[----:B------:R-:W-:Y:S01]  /*27b0*/  UMOV UR14, UR15 ;  /* 0x0000000f000e7c82 */ /* 0x000fe20008000000 */
[----:B------:R-:W-:Y:S02]  /*27c0*/  USHF.R.U32.HI UR17, URZ, UR17, UR12 ;  /* 0x00000011ff117299 */ /* 0x000fe4000801160c */
[----:B------:R-:W-:Y:S02]  /*27d0*/  USEL UR4, UR38, UR4, !UP0 ;  /* 0x0000000426047287 */ /* 0x000fe4000c000000 */
[----:B------:R-:W-:Y:S02]  /*27e0*/  @UP3 USHF.R.U32.HI UR6, URZ, UR9, UR14 ;  /* 0x00000009ff063299 */ /* 0x000fe4000801160e */
[----:B------:R-:W-:Y:S02]  /*27f0*/  UIMAD UR7, UR39, UR5, URZ ;  /* 0x00000005270772a4 */ /* 0x000fe4000f8e02ff */
[----:B------:R-:W-:Y:S02]  /*2800*/  USEL UR5, UR42, UR17, !UP2 ;  /* 0x000000112a057287 */ /* 0x000fe4000d000000 */
[----:B------:R-:W-:-:S02]  /*2810*/  UIMAD UR10, UR39, UR6, URZ ;  /* 0x00000006270a72a4 */ /* 0x000fc4000f8e02ff */
[----:B------:R-:W-:Y:S02]  /*2820*/  UISETP.GE.AND UP0, UPT, UR4, UR7, UPT ;  /* 0x000000070400728c */ /* 0x000fe4000bf06270 */
[----:B------:R-:W-:Y:S02]  /*2830*/  UIMAD.WIDE.U32 UR12, UR4, UR8, URZ ;  /* 0x00000008040c72a5 */ /* 0x000fe4000f8e00ff */
[----:B------:R-:W-:Y:S02]  /*2840*/  UISETP.GE.OR UP0, UPT, UR5, UR10, UP0 ;  /* 0x0000000a0500728c */ /* 0x000fe40008706670 */
[----:B------:R-:W-:Y:S02]  /*2850*/  UIMAD.WIDE.U32 UR10, UR5, UR8, URZ ;  /* 0x00000008050a72a5 */ /* 0x000fe4000f8e00ff */
[----:B------:R-:W-:Y:S01]  /*2860*/  UIADD3 UR12, UPT, UPT, -UR4, URZ, URZ ;  /* 0x000000ff040c7290 */ /* 0x000fe2000fffe1ff */
[----:B------:R-:W-:Y:S01]  /*2870*/  UMOV UR8, UR13 ;  /* 0x0000000d00087c82 */ /* 0x000fe20008000000 */
[----:B------:R-:W-:-:S02]  /*2880*/  UIADD3 UR10, UPT, UPT, -UR5, URZ, URZ ;  /* 0x000000ff050a7290 */ /* 0x000fc4000fffe1ff */
[----:B------:R-:W-:-:S03]  /*2890*/  USHF.R.U32.HI UR8, URZ, UR9, UR8 ;  /* 0x00000009ff087299 */ /* 0x000fc60008011608 */
[----:B------:R-:W-:Y:S01]  /*28a0*/  @!UP0 UMOV UR7, UR11 ;  /* 0x0000000b00078c82 */ /* 0x000fe20008000000 */
[----:B------:R-:W-:Y:S02]  /*28b0*/  UIMAD UR12, UR18, UR12, UR38 ;  /* 0x0000000c120c72a4 */ /* 0x000fe4000f8e0226 */
[----:B------:R-:W-:Y:S02]  /*28c0*/  USEL UR8, UR4, UR8, !UP3 ;  /* 0x0000000804087287 */ /* 0x000fe4000d800000 */
[----:B------:R-:W-:Y:S02]  /*28d0*/  @!UP0 USHF.R.U32.HI UR7, URZ, UR9, UR7 ;  /* 0x00000009ff078299 */ /* 0x000fe40008011607 */
[----:B------:R-:W-:Y:S02]  /*28e0*/  UIADD3 UR9, UPT, UPT, -UR8, URZ, URZ ;  /* 0x000000ff08097290 */ /* 0x000fe4000fffe1ff */
[----:B------:R-:W-:Y:S02]  /*28f0*/  @!UP0 USEL UR7, UR5, UR7, !UP3 ;  /* 0x0000000705078287 */ /* 0x000fe4000d800000 */
[----:B------:R-:W-:-:S02]  /*2900*/  UIMAD UR9, UR39, UR9, UR4 ;  /* 0x00000009270972a4 */ /* 0x000fc4000f8e0204 */
[----:B------:R-:W-:Y:S02]  /*2910*/  @!UP0 UIADD3 UR8, UPT, UPT, UR8, -UR7, URZ ;  /* 0x8000000708088290 */ /* 0x000fe4000fffe0ff */
[----:B------:R-:W-:Y:S02]  /*2920*/  @!UP0 UIMAD UR7, UR9, UR6, UR7 ;  /* 0x00000006090782a4 */ /* 0x000fe4000f8e0207 */
[----:B------:R-:W-:Y:S02]  /*2930*/  @!UP0 UIMAD UR4, UR39, UR8, UR5 ;  /* 0x00000008270482a4 */ /* 0x000fe4000f8e0205 */
[----:B------:R-:W-:Y:S02]  /*2940*/  UIMAD UR6, UR20, UR10, UR42 ;  /* 0x0000000a140672a4 */ /* 0x000fe4000f8e022a */
[----:B------:R-:W-:Y:S01]  /*2950*/  UIMAD UR38, UR4, UR18, UR12 ;  /* 0x00000012042672a4 */ /* 0x000fe2000f8e020c */
[----:B------:R-:W-:Y:S02]  /*2960*/  @!UP0 UMOV UR5, UR7 ;  /* 0x0000000700058c82 */ /* 0x000fe40008000000 */
[----:B------:R-:W-:-:S12]  /*2970*/  UIMAD UR42, UR5, UR20, UR6 ;  /* 0x00000014052a72a4 */ /* 0x000fd8000f8e0206 */
.L_x_37:
[----:B------:R-:W1:Y:S02]  /*2980*/  LDCU UR4, c[0x0][0xb30] ;  /* 0x00016600ff0477ac */ /* 0x000e640008000800 */
[----:B-1----:R-:W-:-:S09]  /*2990*/  UISETP.NE.AND UP0, UPT, UR4, 0x1, UPT ;  /* 0x000000010400788c */ /* 0x002fd2000bf05270 */
[----:B------:R-:W-:Y:S05]  /*29a0*/  BRA.U UP0, `(.L_x_38) ;  /* 0x0000000100447547 */ /* 0x000fea000b800000 */
[----:B------:R-:W1:Y:S01]  /*29b0*/  LDCU.128 UR8, c[0x0][0xb10] ;  /* 0x00016200ff0877ac */ /* 0x000e620008000c00 */
[----:B------:R-:W2:Y:S01]  /*29c0*/  LDCU UR12, c[0x0][0xb0c] ;  /* 0x00016180ff0c77ac */ /* 0x000ea20008000800 */
[----:B------:R-:W3:Y:S01]  /*29d0*/  LDCU UR13, c[0x0][0xb20] ;  /* 0x00016400ff0d77ac */ /* 0x000ee20008000800 */
[----:B-1----:R-:W-:Y:S02]  /*29e0*/  UIMAD.WIDE.U32 UR6, UR42, UR8, URZ ;  /* 0x000000082a0672a5 */ /* 0x002fe4000f8e00ff */
[----:B------:R-:W-:Y:S02]  /*29f0*/  UIMAD.WIDE.U32 UR4, UR38, UR11, URZ ;  /* 0x0000000b260472a5 */ /* 0x000fe4000f8e00ff */
[----:B--2---:R-:W-:Y:S02]  /*2a00*/  UISETP.NE.AND UP2, UPT, UR12, 0x1, UPT ;  /* 0x000000010c00788c */ /* 0x004fe4000bf45270 */
[----:B------:R-:W-:Y:S01]  /*2a10*/  UISETP.NE.AND UP0, UPT, UR10, 0x1, UPT ;  /* 0x000000010a00788c */ /* 0x000fe2000bf05270 */
[----:B------:R-:W-:-:S02]  /*2a20*/  UMOV UR6, UR7 ;  /* 0x0000000700067c82 */ /* 0x000fc40008000000 */
[----:B------:R-:W-:Y:S01]  /*2a30*/  UMOV UR4, UR5 ;  /* 0x0000000500047c82 */ /* 0x000fe20008000000 */
[----:B------:R-:W-:Y:S02]  /*2a40*/  USHF.R.U32.HI UR6, URZ, UR9, UR6 ;  /* 0x00000009ff067299 */ /* 0x000fe40008011606 */
[----:B---3--:R-:W-:Y:S02]  /*2a50*/  USHF.R.U32.HI UR4, URZ, UR13, UR4 ;  /* 0x0000000dff047299 */ /* 0x008fe40008011604 */
[----:B------:R-:W-:Y:S02]  /*2a60*/  USEL UR5, UR42, UR6, !UP2 ;  /* 0x000000062a057287 */ /* 0x000fe4000d000000 */
[----:B------:R-:W-:-:S04]  /*2a70*/  USEL UR4, UR38, UR4, !UP0 ;  /* 0x0000000426047287 */ /* 0x000fc8000c000000 */
[----:B------:R-:W-:Y:S02]  /*2a80*/  UIADD3 UR6, UPT, UPT, UR5, -UR4, URZ ;  /* 0x8000000405067290 */ /* 0x000fe4000fffe0ff */
[----:B------:R-:W-:Y:S02]  /*2a90*/  UIADD3 UR4, UPT, UPT, -UR5, UR4, URZ ;  /* 0x0000000405047290 */ /* 0x000fe4000fffe1ff */
[----:B------:R-:W-:Y:S02]  /*2aa0*/  UIMAD UR38, UR6, UR10, UR38 ;  /* 0x0000000a062672a4 */ /* 0x000fe4000f8e0226 */
[----:B------:R-:W-:-:S12]  /*2ab0*/  UIMAD UR42, UR4, UR12, UR42 ;  /* 0x0000000c042a72a4 */ /* 0x000fd8000f8e022a */
.L_x_38:
[----:B------:R-:W-:Y:S01]  /*2ac0*/  R2UR UR5, R96 ;  /* 0x00000000600572ca */ /* 0x000fe200000e0000 */
[----:B------:R-:W-:Y:S01]  /*2ad0*/  UMOV UR27, UR34 ;  /* 0x00000022001b7c82 */ /* 0x000fe20008000000 */
[----:B------:R-:W-:Y:S02]  /*2ae0*/  R2UR UR4, R95 ;  /* 0x000000005f0472ca */ /* 0x000fe400000e0000 */
[----:B------:R-:W-:Y:S02]  /*2af0*/  PLOP3.LUT P1, PT, PT, PT, PT, 0x80, 0x8 ;  /* 0x000000000008781c */ /* 0x000fe40003f2f070 */
[----:B------:R-:W-:-:S07]  /*2b00*/  LOP3.LUT R2, R2, 0x1, RZ, 0x3c, !PT ;  /* 0x0000000102027812 */ /* 0x000fce00078e3cff */
[----:B------:R-:W-:Y:S02]  /*2b10*/  UIADD3 UR51, UPT, UPT, UR42, UR5, URZ ;  /* 0x000000052a337290 */ /* 0x000fe4000fffe0ff */
[----:B------:R-:W-:Y:S01]  /*2b20*/  UIADD3 UR21, UPT, UPT, UR38, UR4, URZ ;  /* 0x0000000426157290 */ /* 0x000fe2000fffe0ff */
[----:B------:R-:W-:Y:S11]  /*2b30*/  BRA.U UP1, `(.L_x_39) ;  /* 0xffffffed013c7547 */ /* 0x000ff6000b83ffff */
[----:B------:R-:W-:Y:S01]  /*2b40*/  UIADD3 UR25, UPT, UPT, UR25, 0x40, URZ ;  /* 0x0000004019197890 */ /* 0x000fe2000fffe0ff */
[----:B------:R-:W-:-:S03]  /*2b50*/  MOV R3, UR23 ;  /* 0x0000001700037c02 */ /* 0x000fc60008000f00 */
[----:B------:R-:W-:Y:S01]  /*2b60*/  ULEA UR4, UR26, UR25, 0x3 ;  /* 0x000000191a047291 */ /* 0x000fe2000f8e18ff */
[----:B------:R-:W-:-:S08]  /*2b70*/  SHF.L.U32 R3, R3, 0x1f, RZ ;  /* 0x0000001f03037819 */ /* 0x000fd000000006ff */
[----:B------:R-:W1:Y:S02]  /*2b80*/  SYNCS.PHASECHK.TRANS64.TRYWAIT P0, [UR4], R3 ;  /* 0x00000003ff0075a7 */ /* 0x000e640008001104 */
[----:B-1----:R-:W-:Y:S05]  /*2b90*/  @!P0 BRA `(.L_x_40) ;  /* 0x0000007400448947 */ /* 0x002fea0003800000 */
.L_x_151:
[----:B------:R-:W-:-:S04]  /*2ba0*/  UIADD3 UR4, UPT, UPT, UR26, 0x1, URZ ;  /* 0x000000011a047890 */ /* 0x000fc8000fffe0ff */
[----:B------:R-:W-:-:S04]  /*2bb0*/  UISETP.NE.AND UP0, UPT, UR4, 0x8, UPT ;  /* 0x000000080400788c */ /* 0x000fc8000bf05270 */
[----:B------:R-:W-:Y:S02]  /*2bc0*/  USEL UR5, URZ, 0x1, UP0 ;  /* 0x00000001ff057887 */ /* 0x000fe40008000000 */
[----:B------:R-:W-:Y:S02]  /*2bd0*/  USEL UR4, UR4, URZ, UP0 ;  /* 0x000000ff04047287 */ /* 0x000fe40008000000 */
[----:B------:R-:W-:Y:S02]  /*2be0*/  ULOP3.LUT UR6, UR23, UR5, URZ, 0x3c, !UPT ;  /* 0x0000000517067292 */ /* 0x000fe4000f8e3cff */
[----:B------:R-:W-:-:S04]  /*2bf0*/  ULEA UR5, UR4, UR25, 0x3 ;  /* 0x0000001904057291 */ /* 0x000fc8000f8e18ff */
[----:B-1----:R-:W-:-:S04]  /*2c00*/  MOV R3, UR6 ;  /* 0x0000000600037c02 */ /* 0x002fc80008000f00 */
[----:B------:R-:W-:-:S04]  /*2c10*/  SHF.L.U32 R3, R3, 0x1f, RZ ;  /* 0x0000001f03037819 */ /* 0x000fc800000006ff */
[----:B------:R-:W1:Y:S02]  /*2c20*/  SYNCS.PHASECHK.TRANS64.TRYWAIT P0, [UR5], R3 ;  /* 0x00000003ff0075a7 */ /* 0x000e640008001105 */
[----:B-1----:R-:W-:Y:S05]  /*2c30*/  @!P0 BRA `(.L_x_41) ;  /* 0x0000007400348947 */ /* 0x002fea0003800000 */
.L_x_153:
        /* <DEDUP_REMOVED lines=10> */
.L_x_155:
        /* <DEDUP_REMOVED lines=10> */
.L_x_157:
        /* <DEDUP_REMOVED lines=10> */
.L_x_159:
        /* <DEDUP_REMOVED lines=10> */
.L_x_161:
        /* <DEDUP_REMOVED lines=10> */
.L_x_163:
[----:B------:R-:W-:-:S04]  /*2f60*/  UIADD3 UR4, UPT, UPT, UR4, 0x1, URZ ;  /* 0x0000000104047890 */ /* 0x000fc8000fffe0ff */
[----:B------:R-:W-:-:S04]  /*2f70*/  UISETP.NE.AND UP0, UPT, UR4, 0x8, UPT ;  /* 0x000000080400788c */ /* 0x000fc8000bf05270 */
[----:B------:R-:W-:Y:S02]  /*2f80*/  USEL UR5, URZ, 0x1, UP0 ;  /* 0x00000001ff057887 */ /* 0x000fe40008000000 */
[----:B------:R-:W-:Y:S02]  /*2f90*/  USEL UR4, UR4, URZ, UP0 ;  /* 0x000000ff04047287 */ /* 0x000fe40008000000 */
[----:B------:R-:W-:Y:S02]  /*2fa0*/  ULOP3.LUT UR5, UR6, UR5, URZ, 0x3c, !UPT ;  /* 0x0000000506057292 */ /* 0x000fe4000f8e3cff */
[----:B------:R-:W-:-:S04]  /*2fb0*/  ULEA UR4, UR4, UR25, 0x3 ;  /* 0x0000001904047291 */ /* 0x000fc8000f8e18ff */
[----:B------:R-:W-:Y:S02]  /*2fc0*/  IMAD.U32 R2, RZ, RZ, UR5 ;  /* 0x00000005ff027e24 */ /* 0x000fe4000f8e00ff */
[----:B-1----:R-:W-:-:S03]  /*2fd0*/  MOV R0, UR4 ;  /* 0x0000000400007c02 */ /* 0x002fc60008000f00 */
[----:B------:R-:W-:-:S07]  /*2fe0*/  SHF.L.U32 R3, R2, 0x1f, RZ ;  /* 0x0000001f02037819 */ /* 0x000fce00000006ff */
.L_x_47:
[----:B-1----:R1:W2:Y:S02]  /*2ff0*/  SYNCS.PHASECHK.TRANS64.TRYWAIT P0, [R0+URZ], R3 ;  /* 0x00000003000075a7 */ /* 0x0022a400080011ff */
[----:B--2---:R-:W-:Y:S05]  /*3000*/  @!P0 NANOSLEEP.SYNCS 0x989680 ;  /* 0x009896800000895d */ /* 0x004fea0003900000 */
[----:B------:R-:W2:Y:S02]  /*3010*/  @!P0 SYNCS.PHASECHK.TRANS64 P0, [R0+URZ], R3 ;  /* 0x00000003000085a7 */ /* 0x000ea400080010ff */
[----:B--2---:R-:W-:Y:S05]  /*3020*/  @P0 EXIT ;  /* 0x000000000000094d */ /* 0x004fea0003800000 */
[----:B------:R-:W-:Y:S05]  /*3030*/  BRA `(.L_x_47) ;  /* 0xfffffffc00ec7947 */ /* 0x000fea000383ffff */
.L_x_21:
[----:B------:R-:W2:Y:S02]  /*3040*/  S2UR UR4, SR_CgaCtaId ;  /* 0x00000000000479c3 */ /* 0x000ea40000008800 */
[----:B--2---:R-:W-:-:S04]  /*3050*/  UISETP.NE.AND UP0, UPT, UR4, URZ, UPT ;  /* 0x000000ff0400728c */ /* 0x004fc8000bf05270 */
[----:B------:R-:W-:-:S09]  /*3060*/  UISETP.NE.OR UP0, UPT, UR18, 0x1, UP0 ;  /* 0x000000011200788c */ /* 0x000fd20008705670 */
[----:B------:R-:W-:Y:S05]  /*3070*/  BRA.U UP0, `(.L_x_48) ;  /* 0x0000000100b47547 */ /* 0x000fea000b800000 */
[----:B------:R-:W2:Y:S01]  /*3080*/  S2UR UR5, SR_CgaCtaId ;  /* 0x00000000000579c3 */ /* 0x000ea20000008800 */
[----:B------:R-:W-:Y:S01]  /*3090*/  UMOV UR4, 0x400 ;  /* 0x0000040000047882 */ /* 0x000fe20000000000 */
[----:B------:R-:W-:Y:S01]  /*30a0*/  HFMA2 R2, -RZ, RZ, 0, 5.9604644775390625e-08 ;  /* 0x00000001ff027431 */ /* 0x000fe200000001ff */
[----:B------:R-:W-:Y:S01]  /*30b0*/  ISETP.GE.U32.AND P0, PT, R3, 0x2, PT ;  /* 0x000000020300780c */ /* 0x000fe20003f06070 */
[----:B------:R-:W-:Y:S01]  /*30c0*/  IMAD.MOV.U32 R8, RZ, RZ, RZ ;  /* 0x000000ffff087224 */ /* 0x000fe200078e00ff */
[----:B--2---:R-:W-:-:S04]  /*30d0*/  ULEA UR4, UR5, UR4, 0x18 ;  /* 0x0000000405047291 */ /* 0x004fc8000f8ec0ff */
[----:B------:R-:W-:Y:S02]  /*30e0*/  UIADD3 UR5, UPT, UPT, UR4, 0xd8, URZ ;  /* 0x000000d804057890 */ /* 0x000fe4000fffe0ff */
[----:B------:R-:W-:Y:S02]  /*30f0*/  UIADD3 UR8, UPT, UPT, UR4, 0xd0, URZ ;  /* 0x000000d004087890 */ /* 0x000fe4000fffe0ff */
[----:B------:R-:W-:-:S12]  /*3100*/  UPRMT UR5, URZ, 0x654, UR5 ;  /* 0x00000654ff057896 */ /* 0x000fd80008000005 */
.L_x_51:
[----:B------:R-:W-:Y:S01]  /*3110*/  SHF.L.U32 R7, R2, 0x1f, RZ ;  /* 0x0000001f02077819 */ /* 0x000fe200000006ff */
[----:B------:R-:W-:Y:S02]  /*3120*/  IMAD.U32 R4, RZ, RZ, UR8 ;  /* 0x00000008ff047e24 */ /* 0x000fe4000f8e00ff */
[----:B------:R-:W-:Y:S01]  /*3130*/  @!P0 IMAD.MOV.U32 R5, RZ, RZ, 0x10 ;  /* 0x00000010ff058424 */ /* 0x000fe200078e00ff */
[----:B------:R-:W2:Y:S02]  /*3140*/  SYNCS.PHASECHK.TRANS64.TRYWAIT P1, [UR4+0xd8], R7 ;  /* 0x0000d807ff0075a7 */ /* 0x000ea40008021104 */
[----:B------:R-:W-:-:S04]  /*3150*/  PRMT R9, R3, 0x654, R4 ;  /* 0x0000065403097816 */ /* 0x000fc80000000004 */
[----:B------:R-:W-:Y:S01]  /*3160*/  SEL R0, R9, R0, !P0 ;  /* 0x0000000009007207 */ /* 0x000fe20004000000 */
[----:B--2---:R-:W-:Y:S06]  /*3170*/  @!P1 BRA `(.L_x_49) ;  /* 0x0000007000749947 */ /* 0x004fec0003800000 */
.L_x_165:
[----:B------:R-:W-:Y:S01]  /*3180*/  UIADD3 UR6, UPT, UPT, UR4, 0x110, URZ ;  /* 0x0000011004067890 */ /* 0x000fe2000fffe0ff */
[----:B------:R3:W-:Y:S01]  /*3190*/  @!P0 SYNCS.ARRIVE.TRANS64.RED RZ, [R0+URZ], R5 ;  /* 0x0000000500ff89a7 */ /* 0x0007e200080004ff */
[----:B------:R-:W-:Y:S01]  /*31a0*/  UIADD3 UR7, UPT, UPT, UR4, 0xd0, URZ ;  /* 0x000000d004077890 */ /* 0x000fe2000fffe0ff */
[----:B------:R-:W-:-:S08]  /*31b0*/  LOP3.LUT R2, R2, 0x1, RZ, 0x3c, !PT ;  /* 0x0000000102027812 */ /* 0x000fd000078e3cff */
[----:B------:R-:W-:Y:S06]  /*31c0*/  UGETNEXTWORKID.BROADCAST [UR6], [UR7] ;  /* 0x00000000060073ca */ /* 0x000fec0008000100 */
[----:B---3--:R-:W-:-:S04]  /*31d0*/  SHF.L.U32 R5, R8, 0x1f, RZ ;  /* 0x0000001f08057819 */ /* 0x008fc800000006ff */
[----:B------:R-:W3:Y:S02]  /*31e0*/  SYNCS.PHASECHK.TRANS64.TRYWAIT P1, [UR4+0xd0], R5 ;  /* 0x0000d005ff0075a7 */ /* 0x000ee40008021104 */
[----:B---3--:R-:W-:Y:S05]  /*31f0*/  @!P1 BRA `(.L_x_50) ;  /* 0x00000070006c9947 */ /* 0x008fea0003800000 */
.L_x_167:
[----:B--2---:R-:W2:Y:S01]  /*3200*/  LDS.128 R4, [UR4+0x110] ;  /* 0x00011004ff047984 */ /* 0x004ea20008000c00 */
[----:B------:R-:W-:Y:S01]  /*3210*/  LOP3.LUT R8, R8, 0x1, RZ, 0x3c, !PT ;  /* 0x0000000108087812 */ /* 0x000fe200078e3cff */
[----:B------:R-:W-:Y:S01]  /*3220*/  @!PT LDS RZ, [RZ] ;  /* 0x00000000fffff984 */ /* 0x000fe20000000800 */
[----:B------:R-:W-:Y:S01]  /*3230*/  @!PT LDS RZ, [RZ] ;  /* 0x00000000fffff984 */ /* 0x000fe20000000800 */
[----:B------:R-:W-:Y:S01]  /*3240*/  @!PT LDS RZ, [RZ] ;  /* 0x00000000fffff984 */ /* 0x000fe20000000800 */
[----:B------:R-:W-:Y:S01]  /*3250*/  @!PT LDS RZ, [RZ] ;  /* 0x00000000fffff984 */ /* 0x000fe20000000800 */
[----:B------:R3:W-:Y:S06]  /*3260*/  MEMBAR.ALL.CTA ;  /* 0x0000000000007992 */ /* 0x0007ec0000008000 */
[----:B---3--:R-:W3:Y:S02]  /*3270*/  FENCE.VIEW.ASYNC.S ;  /* 0x00000000000073c6 */ /* 0x008ee40000000000 */
[----:B---3--:R-:W-:Y:S01]  /*3280*/  SYNCS.ARRIVE.TRANS64.RED.A1T0 RZ, [UR5], RZ ;  /* 0x000000ffffff79a7 */ /* 0x008fe20008100405 */
[----:B--2---:R-:W-:-:S13]  /*3290*/  LOP3.LUT P1, RZ, R6, 0x1, RZ, 0xc0, !PT ;  /* 0x0000000106ff7812 */ /* 0x004fda000782c0ff */
[----:B------:R-:W-:Y:S05]  /*32a0*/  @P1 BRA `(.L_x_51) ;  /* 0xfffffffc00981947 */ /* 0x000fea000383ffff */
[----:B------:R-:W-:-:S04]  /*32b0*/  SHF.L.U32 R0, R2, 0x1f, RZ ;  /* 0x0000001f02007819 */ /* 0x000fc800000006ff */
[----:B------:R-:W2:Y:S02]  /*32c0*/  SYNCS.PHASECHK.TRANS64 P0, [UR4+0xd8], R0 ;  /* 0x0000d800ff0075a7 */ /* 0x000ea40008001004 */
[----:B-12---:R-:W-:Y:S05]  /*32d0*/  @P0 EXIT ;  /* 0x000000000000094d */ /* 0x006fea0003800000 */
[----:B------:R-:W-:-:S07]  /*32e0*/  MOV R0, UR4 ;  /* 0x0000000400007c02 */ /* 0x000fce0008000f00 */
.L_x_52:
[----:B-1----:R-:W-:-:S04]  /*32f0*/  SHF.L.U32 R3, R2, 0x1f, RZ ;  /* 0x0000001f02037819 */ /* 0x002fc800000006ff */
[----:B------:R1:W2:Y:S03]  /*3300*/  SYNCS.PHASECHK.TRANS64.TRYWAIT P0, [R0+URZ+0xd8], R3 ;  /* 0x0000d803000075a7 */ /* 0x0002a600080011ff */
[----:B--2---:R-:W-:Y:S05]  /*3310*/  @!P0 NANOSLEEP.SYNCS 0x989680 ;  /* 0x009896800000895d */ /* 0x004fea0003900000 */
[----:B------:R-:W2:Y:S02]  /*3320*/  @!P0 SYNCS.PHASECHK.TRANS64 P0, [R0+URZ+0xd8], R3 ;  /* 0x0000d803000085a7 */ /* 0x000ea400080010ff */
[----:B--2---:R-:W-:Y:S05]  /*3330*/  @P0 EXIT ;  /* 0x000000000000094d */ /* 0x004fea0003800000 */
[----:B------:R-:W-:Y:S05]  /*3340*/  BRA `(.L_x_52) ;  /* 0xfffffffc00e87947 */ /* 0x000fea000383ffff */
.L_x_48:
[----:B------:R-:W-:Y:S05]  /*3350*/  BRA.U UP4, `(.L_x_53) ;  /* 0x0000001104a47547 */ /* 0x000fea000b800000 */
[----:B------:R-:W2:Y:S01]  /*3360*/  S2UR UR4, SR_CgaCtaId ;  /* 0x00000000000479c3 */ /* 0x000ea20000008800 */
[----:B------:R-:W-:Y:S01]  /*3370*/  UMOV UR5, 0x40 ;  /* 0x0000004000057882 */ /* 0x000fe20000000000 */
[----:B------:R-:W-:Y:S01]  /*3380*/  NOP ;  /* 0x0000000000007918 */ /* 0x000fe20000000000 */
[----:B------:R-:W-:Y:S01]  /*3390*/  UMOV UR6, 0x400 ;  /* 0x0000040000067882 */ /* 0x000fe20000000000 */
[----:B--2---:R-:W-:Y:S02]  /*33a0*/  ULEA UR5, UR4, UR5, 0x18 ;  /* 0x0000000504057291 */ /* 0x004fe4000f8ec0ff */
[----:B------:R-:W-:-:S07]  /*33b0*/  ULEA UR6, UR4, UR6, 0x18 ;  /* 0x0000000604067291 */ /* 0x000fce000f8ec0ff */
[----:B------:R-:W2:Y:S02]  /*33c0*/  LDS.U8 R3, [UR5+0x1c] ;  /* 0x00001c05ff037984 */ /* 0x000ea40008000000 */
[----:B--2---:R-:W-:-:S13]  /*33d0*/  ISETP.NE.AND P0, PT, R3, RZ, PT ;  /* 0x000000ff0300720c */ /* 0x004fda0003f05270 */
[----:B------:R-:W-:Y:S05]  /*33e0*/  @P0 BRA `(.L_x_54) ;  /* 0x0000000400080947 */ /* 0x000fea0003800000 */
[----:B------:R-:W-:Y:S02]  /*33f0*/  UISETP.NE.U32.AND UP1, UPT, UR38, 0x1, UPT ;  /* 0x000000012600788c */ /* 0x000fe4000bf25070 */
[----:B------:R-:W-:-:S07]  /*3400*/  UIADD3 UR7, UPT, UPT, UR5, 0x8, URZ ;  /* 0x0000000805077890 */ /* 0x000fce000fffe0ff */
[----:B------:R-:W-:Y:S05]  /*3410*/  BRA.U !UP1, `(.L_x_55) ;  /* 0x00000001099c7547 */ /* 0x000fea000b800000 */
[----:B------:R-:W-:Y:S01]  /*3420*/  ELECT P0, URZ, PT ;  /* 0x0000000000ff782f */ /* 0x000fe20003800000 */
[----:B------:R-:W-:-:S12]  /*3430*/  BSSY B0, `(.L_x_55) ;  /* 0x0000025000007945 */ /* 0x000fd80003800000 */
[----:B------:R-:W-:Y:S05]  /*3440*/  @!P0 BRA `(.L_x_56) ;  /* 0x00000000008c8947 */ /* 0x000fea0003800000 */
[----:B------:R-:W-:-:S05]  /*3450*/  UMOV UR4, 0x10 ;  /* 0x0000001000047882 */ /* 0x000fca0000000000 */
[----:B------:R-:W-:Y:S04]  /*3460*/  DEPBAR.LE SB2, 0x36 ;  /* 0x0000ad800000791a */ /* 0x000fe80000000000 */
[----:B------:R-:W2:Y:S02]  /*3470*/  UTCATOMSWS.2CTA.FIND_AND_SET.ALIGN UP0, UR4, UR4 ;  /* 0x00000004000475e3 */ /* 0x000ea40008200800 */
[----:B--2---:R-:W-:Y:S01]  /*3480*/  MOV R10, UR4 ;  /* 0x00000004000a7c02 */ /* 0x004fe20008000f00 */
[----:B------:R-:W-:Y:S06]  /*3490*/  BRA.U UP0, `(.L_x_57) ;  /* 0x0000000100187547 */ /* 0x000fec000b800000 */
.L_x_58:
[----:B------:R-:W-:Y:S05]  /*34a0*/  NANOSLEEP 0x64 ;  /* 0x000000640000795d */ /* 0x000fea0003800000 */
[----:B------:R-:W-:-:S05]  /*34b0*/  UMOV UR4, 0x10 ;  /* 0x0000001000047882 */ /* 0x000fca0000000000 */
[----:B------:R-:W-:Y:S04]  /*34c0*/  DEPBAR.LE SB2, 0x36 ;  /* 0x0000ad800000791a */ /* 0x000fe80000000000 */
[----:B------:R-:W2:Y:S02]  /*34d0*/  UTCATOMSWS.2CTA.FIND_AND_SET.ALIGN UP0, UR4, UR4 ;  /* 0x00000004000475e3 */ /* 0x000ea40008200800 */
[----:B--2---:R-:W-:Y:S01]  /*34e0*/  MOV R10, UR4 ;  /* 0x00000004000a7c02 */ /* 0x004fe20008000f00 */
[----:B------:R-:W-:Y:S05]  /*34f0*/  BRA.U !UP0, `(.L_x_58) ;  /* 0xfffffffd08e87547 */ /* 0x000fea000b83ffff */
.L_x_57:
[----:B------:R-:W2:Y:S01]  /*3500*/  LDS R6, [UR5+0x10] ;  /* 0x00001005ff067984 */ /* 0x000ea20008000800 */
[----:B------:R-:W-:Y:S01]  /*3510*/  IMAD.U32 R3, RZ, RZ, UR6 ;  /* 0x00000006ff037e24 */ /* 0x000fe2000f8e00ff */
[----:B------:R-:W-:-:S03]  /*3520*/  MOV R4, UR37 ;  /* 0x0000002500047c02 */ /* 0x000fc60008000f00 */
[----:B------:R-:W-:Y:S01]  /*3530*/  VIADD R3, R3, 0x120 ;  /* 0x0000012003037836 */ /* 0x000fe20000000000 */
[----:B--2---:R-:W-:-:S04]  /*3540*/  SHF.L.U32 R6, R6, 0x1f, RZ ;  /* 0x0000001f06067819 */ /* 0x004fc800000006ff */
[----:B------:R-:W2:Y:S02]  /*3550*/  SYNCS.PHASECHK.TRANS64.TRYWAIT P0, [UR5+0x8], R6 ;  /* 0x00000806ff0075a7 */ /* 0x000ea40008001105 */
[----:B--2---:R-:W-:Y:S05]  /*3560*/  @P0 BRA `(.L_x_59) ;  /* 0x0000000000080947 */ /* 0x004fea0003800000 */
[----:B------:R-:W2:Y:S02]  /*3570*/  SYNCS.PHASECHK.TRANS64.TRYWAIT P0, [UR5+0x8], R6 ;  /* 0x00000806ff0075a7 */ /* 0x000ea40008001105 */
[----:B--2---:R-:W-:Y:S05]  /*3580*/  @!P0 BRA `(.L_x_60) ;  /* 0x0000006c00a08947 */ /* 0x004fea0003800000 */
.L_x_59:
[----:B------:R-:W-:Y:S01]  /*3590*/  PRMT R4, R4, 0x654, R3 ;  /* 0x0000065404047816 */ /* 0x000fe20000000003 */
[----:B------:R-:W-:Y:S01]  /*35a0*/  HFMA2 R3, -RZ, RZ, 0, 5.9604644775390625e-08 ;  /* 0x00000001ff037431 */ /* 0x000fe200000001ff */
[----:B------:R-:W-:Y:S01]  /*35b0*/  UPRMT UR4, UR37, 0x654, UR7 ;  /* 0x0000065425047896 */ /* 0x000fe20008000007 */
[----:B------:R-:W-:Y:S02]  /*35c0*/  IMAD.MOV.U32 R7, RZ, RZ, 0xffff ;  /* 0x0000ffffff077424 */ /* 0x000fe400078e00ff */
[----:B--2---:R-:W-:Y:S02]  /*35d0*/  IMAD.MOV.U32 R6, RZ, RZ, 0x4 ;  /* 0x00000004ff067424 */ /* 0x004fe400078e00ff */
[----:B------:R-:W-:Y:S01]  /*35e0*/  IMAD.SHL.U32 R9, R10, 0x20, RZ ;  /* 0x000000200a097824 */ /* 0x000fe200078e00ff */
[----:B------:R-:W-:Y:S02]  /*35f0*/  MOV R5, UR4 ;  /* 0x0000000400057c02 */ /* 0x000fe40008000f00 */
[-C--:B------:R-:W-:Y:S01]  /*3600*/  SHF.L.U32 R8, R7, R10.reuse, RZ ;  /* 0x0000000a07087219 */ /* 0x080fe200000006ff */
[----:B------:R2:W-:Y:S01]  /*3610*/  SYNCS.ARRIVE.TRANS64.RED RZ, [UR4], R6 ;  /* 0x00000006ffff79a7 */ /* 0x0005e20008000404 */
[----:B------:R-:W-:Y:S01]  /*3620*/  SHF.L.U32 R7, R3, R10, RZ ;  /* 0x0000000a03077219 */ /* 0x000fe200000006ff */
[----:B------:R2:W-:Y:S04]  /*3630*/  STS [UR6+0x120], R9 ;  /* 0x00012009ff007988 */ /* 0x0005e80008000806 */
[----:B------:R2:W-:Y:S04]  /*3640*/  STAS [R4.64], R10 ;  /* 0x0000000a04007dbd */ /* 0x0005e8000c0008ff */
[----:B------:R2:W-:Y:S04]  /*3650*/  ATOMS.OR RZ, [UR5+0x14], R8 ;  /* 0x00001408ffff798c */ /* 0x0005e8000b000005 */
[----:B------:R2:W-:Y:S04]  /*3660*/  ATOMS.OR RZ, [UR5+0x18], R7 ;  /* 0x00001807ffff798c */ /* 0x0005e8000b000005 */
[----:B------:R2:W-:Y:S02]  /*3670*/  ATOMS.XOR RZ, [UR5+0x10], R3 ;  /* 0x00001003ffff798c */ /* 0x0005e4000b800005 */
.L_x_56:
[----:B-1----:R-:W-:Y:S05]  /*3680*/  BSYNC B0 ;  /* 0x0000000000007941 */ /* 0x002fea0003800000 */
.L_x_55:
[----:B------:R-:W-:Y:S05]  /*3690*/  BRA.U UP1, `(.L_x_61) ;  /* 0x00000001016c7547 */ /* 0x000fea000b800000 */
[----:B------:R-:W-:-:S03]  /*36a0*/  UMOV UR4, 0xffffffff ;  /* 0xffffffff00047882 */ /* 0x000fc60000000000 */
[----:B------:R-:W-:Y:S05]  /*36b0*/  BRA.DIV UR4, `(.L_x_62) ;  /* 0x0000006e046c7947 */ /* 0x000fea000b800000 */
[----:B------:R-:W-:-:S13]  /*36c0*/  ELECT P6, URZ, PT ;  /* 0x0000000000ff782f */ /* 0x000fda00038c0000 */
.L_x_170:
[----:B------:R-:W-:Y:S05]  /*36d0*/  @!P6 BRA `(.L_x_61) ;  /* 0x00000000005ce947 */ /* 0x000fea0003800000 */
[----:B--2---:R-:W2:Y:S02]  /*36e0*/  LDS R4, [UR5+0x10] ;  /* 0x00001005ff047984 */ /* 0x004ea40008000800 */
[----:B--2---:R-:W-:-:S04]  /*36f0*/  SHF.L.U32 R4, R4, 0x1f, RZ ;  /* 0x0000001f04047819 */ /* 0x004fc800000006ff */
[----:B------:R-:W2:Y:S02]  /*3700*/  SYNCS.PHASECHK.TRANS64.TRYWAIT P0, [UR5+0x8], R4 ;  /* 0x00000804ff0075a7 */ /* 0x000ea40008001105 */
[----:B--2---:R-:W-:Y:S05]  /*3710*/  @P0 BRA `(.L_x_63) ;  /* 0x0000000000080947 */ /* 0x004fea0003800000 */
[----:B------:R-:W2:Y:S02]  /*3720*/  SYNCS.PHASECHK.TRANS64.TRYWAIT P0, [UR5+0x8], R4 ;  /* 0x00000804ff0075a7 */ /* 0x000ea40008001105 */
[----:B--2---:R-:W-:Y:S05]  /*3730*/  @!P0 BRA `(.L_x_64) ;  /* 0x0000006c006c8947 */ /* 0x004fea0003800000 */
.L_x_63:
[----:B------:R-:W3:Y:S01]  /*3740*/  LDS R6, [UR6+0x120] ;  /* 0x00012006ff067984 */ /* 0x000ee20008000800 */
[----:B--2---:R-:W-:Y:S02]  /*3750*/  HFMA2 R3, -RZ, RZ, 0, 5.9604644775390625e-08 ;  /* 0x00000001ff037431 */ /* 0x004fe400000001ff */
[----:B------:R-:W-:Y:S01]  /*3760*/  IMAD.MOV.U32 R4, RZ, RZ, 0xffff ;  /* 0x0000ffffff047424 */ /* 0x000fe200078e00ff */
[----:B------:R-:W-:Y:S01]  /*3770*/  UPRMT UR4, UR37, 0x654, UR7 ;  /* 0x0000065425047896 */ /* 0x000fe20008000007 */
[----:B---3--:R-:W-:-:S03]  /*3780*/  IMAD.SHL.U32 R5, R6, 0x20, RZ ;  /* 0x0000002006057824 */ /* 0x008fc600078e00ff */
[-C--:B------:R-:W-:Y:S02]  /*3790*/  SHF.L.U32 R4, R4, R6.reuse, RZ ;  /* 0x0000000604047219 */ /* 0x080fe400000006ff */
[----:B------:R-:W-:Y:S01]  /*37a0*/  SHF.L.U32 R6, R3, R6, RZ ;  /* 0x0000000603067219 */ /* 0x000fe200000006ff */
[----:B------:R3:W-:Y:S04]  /*37b0*/  STS [UR6+0x120], R5 ;  /* 0x00012005ff007988 */ /* 0x0007e80008000806 */
[----:B------:R3:W-:Y:S04]  /*37c0*/  ATOMS.OR RZ, [UR5+0x14], R4 ;  /* 0x00001404ffff798c */ /* 0x0007e8000b000005 */
[----:B------:R3:W-:Y:S01]  /*37d0*/  ATOMS.OR RZ, [UR5+0x18], R6 ;  /* 0x00001806ffff798c */ /* 0x0007e2000b000005 */
[----:B------:R-:W-:Y:S03]  /*37e0*/  SYNCS.ARRIVE.TRANS64.RED.A1T0 RZ, [UR4], RZ ;  /* 0x000000ffffff79a7 */ /* 0x000fe60008100404 */
[----:B------:R3:W-:Y:S01]  /*37f0*/  ATOMS.XOR RZ, [UR5+0x10], R3 ;  /* 0x00001003ffff798c */ /* 0x0007e2000b800005 */
[----:B------:R-:W-:Y:S05]  /*3800*/  BRA `(.L_x_61) ;  /* 0x0000000000107947 */ /* 0x000fea0003800000 */
.L_x_54:
[----:B------:R-:W-:Y:S02]  /*3810*/  MOV R3, 0xffffffff ;  /* 0xffffffff00037802 */ /* 0x000fe40000000f00 */
[----:B------:R-:W-:-:S03]  /*3820*/  MOV R4, 0x3850 ;  /* 0x0000385000047802 */ /* 0x000fc60000000f00 */
[----:B------:R2:W-:Y:S04]  /*3830*/  STS [UR6+0x120], R3 ;  /* 0x00012003ff007988 */ /* 0x0005e80008000806 */
[----:B-12--5:R-:W-:Y:S05]  /*3840*/  CALL.REL.NOINC `($__internal_1_$__cuda_sm10x_tcgen05_guardrail_trap_phase_invalid_during_alloc) ;  /* 0x00000074001c7944 */ /* 0x026fea0003c00000 */
.L_x_61:
[----:B------:R-:W-:Y:S05]  /*3850*/  WARPSYNC.ALL ;  /* 0x0000000000007948 */ /* 0x000fea0003800000 */
[----:B------:R-:W4:Y:S01]  /*3860*/  S2UR UR20, SR_CgaCtaId ;  /* 0x00000000001479c3 */ /* 0x000f220000008800 */
[----:B------:R-:W-:Y:S01]  /*3870*/  UMOV UR4, 0x400 ;  /* 0x0000040000047882 */ /* 0x000fe20000000000 */
[----:B------:R-:W-:-:S06]  /*3880*/  NOP ;  /* 0x0000000000007918 */ /* 0x000fcc0000000000 */
[----:B------:R-:W-:Y:S06]  /*3890*/  BAR.ARV 0x6, 0xa0 ;  /* 0x0182800000007b1d */ /* 0x000fec0000002000 */
[----:B------:R-:W1:Y:S01]  /*38a0*/  LDCU.64 UR6, c[0x0][0x388] ;  /* 0x00007100ff0677ac */ /* 0x000e620008000a00 */
[----:B------:R-:W-:Y:S01]  /*38b0*/  LOP3.LUT R2, R2, 0xffff, RZ, 0xc0, !PT ;  /* 0x0000ffff02027812 */ /* 0x000fe200078ec0ff */
[----:B--2---:R-:W-:Y:S01]  /*38c0*/  IMAD.MOV.U32 R8, RZ, RZ, 0x1 ;  /* 0x00000001ff087424 */ /* 0x004fe200078e00ff */
[----:B------:R-:W-:Y:S01]  /*38d0*/  LOP3.LUT R0, R0, 0xffff, RZ, 0xc0, !PT ;  /* 0x0000ffff00007812 */ /* 0x000fe200078ec0ff */
[----:B------:R-:W-:Y:S01]  /*38e0*/  UMOV UR24, URZ ;  /* 0x000000ff00187c82 */ /* 0x000fe20008000000 */
[----:B------:R-:W-:Y:S01]  /*38f0*/  R2UR UR21, R2 ;  /* 0x00000000021572ca */ /* 0x000fe200000e0000 */
[----:B------:R-:W-:Y:S01]  /*3900*/  IMAD.MOV.U32 R2, RZ, RZ, RZ ;  /* 0x000000ffff027224 */ /* 0x000fe200078e00ff */
[----:B------:R-:W-:Y:S01]  /*3910*/  R2UR UR35, R0 ;  /* 0x00000000002372ca */ /* 0x000fe200000e0000 */
[----:B------:R-:W-:Y:S01]  /*3920*/  IMAD.MOV.U32 R0, RZ, RZ, RZ ;  /* 0x000000ffff007224 */ /* 0x000fe200078e00ff */
[----:B------:R-:W-:Y:S01]  /*3930*/  UMOV UR19, URZ ;  /* 0x000000ff00137c82 */ /* 0x000fe20008000000 */
[----:B----4-:R-:W-:-:S02]  /*3940*/  ULEA UR20, UR20, UR4, 0x18 ;  /* 0x0000000414147291 */ /* 0x010fc4000f8ec0ff */
[----:B------:R-:W-:Y:S02]  /*3950*/  UISETP.NE.AND UP3, UPT, UR38, URZ, UPT ;  /* 0x000000ff2600728c */ /* 0x000fe4000bf65270 */
[----:B------:R-:W-:Y:S01]  /*3960*/  UIADD3 UR34, UPT, UPT, UR20, 0xd8, URZ ;  /* 0x000000d814227890 */ /* 0x000fe2000fffe0ff */
[----:B------:R-:W-:Y:S01]  /*3970*/  UMOV UR32, 0x0 ;  /* 0x0000000000207882 */ /* 0x000fe20000000000 */
[----:B------:R-:W-:Y:S01]  /*3980*/  UMOV UR33, 0x10200010 ;  /* 0x1020001000217882 */ /* 0x000fe20000000000 */
[----:B-1----:R-:W-:Y:S02]  /*3990*/  UIADD3 UR4, UPT, UPT, UR6, 0x3f, URZ ;  /* 0x0000003f06047890 */ /* 0x002fe4000fffe0ff */
[----:B---3--:R-:W1:Y:S01]  /*39a0*/  LDS R3, [UR20+0x120] ;  /* 0x00012014ff037984 */ /* 0x008e620008000800 */
[----:B------:R-:W2:Y:S01]  /*39b0*/  LDCU UR6, c[0x0][0x390] ;  /* 0x00007200ff0677ac */ /* 0x000ea20008000800 */
[----:B------:R-:W-:Y:S02]  /*39c0*/  USHF.R.S32.HI UR5, URZ, 0x1f, UR4 ;  /* 0x0000001fff057899 */ /* 0x000fe40008011404 */
[----:B------:R-:W-:-:S02]  /*39d0*/  UPRMT UR34, URZ, 0x654, UR34 ;  /* 0x00000654ff227896 */ /* 0x000fc40008000022 */
[----:B------:R-:W-:Y:S02]  /*39e0*/  ULEA.HI UR4, UR5, UR4, URZ, 0x6 ;  /* 0x0000000405047291 */ /* 0x000fe4000f8f30ff */
[----:B------:R-:W-:Y:S02]  /*39f0*/  UIADD3 UR5, UPT, UPT, UR20, 0x8400, URZ ;  /* 0x0000840014057890 */ /* 0x000fe4000fffe0ff */
[----:B------:R-:W-:Y:S02]  /*3a00*/  USHF.R.S32.HI UR4, URZ, 0x6, UR4 ;  /* 0x00000006ff047899 */ /* 0x000fe40008011404 */
[----:B------:R-:W-:Y:S02]  /*3a10*/  USHF.R.U32.HI UR5, URZ, 0x4, UR5 ;  /* 0x00000004ff057899 */ /* 0x000fe40008011605 */
[----:B------:R-:W-:Y:S02]  /*3a20*/  UIMAD UR7, UR4, UR7, URZ ;  /* 0x00000007040772a4 */ /* 0x000fe4000f8e02ff */
[----:B------:R-:W-:-:S02]  /*3a30*/  UIADD3 UR4, UPT, UPT, UR20, 0x28400, URZ ;  /* 0x0002840014047890 */ /* 0x000fc4000fffe0ff */
[----:B------:R-:W-:Y:S02]  /*3a40*/  ULOP3.LUT UR5, UR5, 0x3fff, URZ, 0xc0, !UPT ;  /* 0x00003fff05057892 */ /* 0x000fe4000f8ec0ff */
[----:B------:R-:W-:Y:S02]  /*3a50*/  USHF.R.U32.HI UR4, URZ, 0x4, UR4 ;  /* 0x00000004ff047899 */ /* 0x000fe40008011604 */
[----:B------:R-:W-:Y:S02]  /*3a60*/  ULOP3.LUT UR22, UR5, 0x10000, URZ, 0xfc, !UPT ;  /* 0x0001000005167892 */ /* 0x000fe4000f8efcff */
[----:B------:R-:W-:Y:S02]  /*3a70*/  ULOP3.LUT UR23, UR4, 0x3fff, URZ, 0xc0, !UPT ;  /* 0x00003fff04177892 */ /* 0x000fe4000f8ec0ff */
[----:B--2---:R-:W-:Y:S02]  /*3a80*/  UIMAD UR4, UR7, UR6, URZ ;  /* 0x00000006070472a4 */ /* 0x004fe4000f8e02ff */
[----:B------:R-:W-:-:S02]  /*3a90*/  ULOP3.LUT UR23, UR23, 0x10000, URZ, 0xfc, !UPT ;  /* 0x0001000017177892 */ /* 0x000fc4000f8efcff */
[----:B------:R-:W-:Y:S02]  /*3aa0*/  UIADD3 UR36, UPT, UPT, UR4, -0x1, URZ ;  /* 0xffffffff04247890 */ /* 0x000fe4000fffe0ff */
[----:B------:R-:W-:Y:S01]  /*3ab0*/  UISETP.GE.AND UP4, UPT, UR4, 0x1, UPT ;  /* 0x000000010400788c */ /* 0x000fe2000bf86270 */
[----:B------:R-:W-:Y:S01]  /*3ac0*/  UMOV UR30, 0x0 ;  /* 0x00000000001e7882 */ /* 0x000fe20000000000 */
[----:B------:R-:W-:Y:S01]  /*3ad0*/  UMOV UR31, 0x10200010 ;  /* 0x10200010001f7882 */ /* 0x000fe20000000000 */
[----:B------:R-:W-:Y:S01]  /*3ae0*/  UMOV UR28, 0x0 ;  /* 0x00000000001c7882 */ /* 0x000fe20000000000 */
[C---:B-1----:R-:W-:Y:S01]  /*3af0*/  VIADD R5, R3.reuse, 0x80 ;  /* 0x0000008003057836 */ /* 0x042fe20000000000 */
[----:B------:R-:W-:Y:S01]  /*3b00*/  LOP3.LUT R4, R3, 0xffff, RZ, 0xc0, !PT ;  /* 0x0000ffff03047812 */ /* 0x000fe200078ec0ff */
[----:B------:R-:W-:Y:S01]  /*3b10*/  UMOV UR29, 0x10200010 ;  /* 0x10200010001d7882 */ /* 0x000fe20000000000 */
[----:B------:R-:W-:Y:S01]  /*3b20*/  UMOV UR26, 0x0 ;  /* 0x00000000001a7882 */ /* 0x000fe20000000000 */
[----:B------:R-:W-:Y:S01]  /*3b30*/  UMOV UR27, 0x10200010 ;  /* 0x10200010001b7882 */ /* 0x000fe20000000000 */
[----:B------:R-:W-:-:S05]  /*3b40*/  LOP3.LUT R5, R5, 0xffff, RZ, 0xc0, !PT ;  /* 0x0000ffff05057812 */ /* 0x000fca00078ec0ff */
[----:B------:R1:W-:Y:S02]  /*3b50*/  STL.64 [R1], R4 ;  /* 0x0000000401007387 */ /* 0x0003e40000100a00 */
.L_x_73:
[----:B-1----:R-:W-:-:S04]  /*3b60*/  SHF.L.U32 R5, R2, 0x1f, RZ ;  /* 0x0000001f02057819 */ /* 0x002fc800000006ff */
[----:B------:R-:W1:Y:S02]  /*3b70*/  SYNCS.PHASECHK.TRANS64.TRYWAIT P0, [UR20+0xd0], R5 ;  /* 0x0000d005ff0075a7 */ /* 0x000e640008001114 */
[----:B-1-34-:R-:W-:Y:S05]  /*3b80*/  @!P0 BRA `(.L_x_65) ;  /* 0x0000006800708947 */ /* 0x01afea0003800000 */
.L_x_172:
[----:B-1----:R-:W1:Y:S01]  /*3b90*/  LDS.128 R4, [UR20+0x110] ;  /* 0x00011014ff047984 */ /* 0x002e620008000c00 */
[----:B------:R-:W-:Y:S01]  /*3ba0*/  ULEA UR25, UR24, UR20, 0x3 ;  /* 0x0000001418197291 */ /* 0x000fe2000f8e18ff */
[----:B------:R-:W-:Y:S01]  /*3bb0*/  @!PT LDS RZ, [RZ] ;  /* 0x00000000fffff984 */ /* 0x000fe20000000800 */
[----:B------:R-:W-:Y:S01]  /*3bc0*/  @!PT LDS RZ, [RZ] ;  /* 0x00000000fffff984 */ /* 0x000fe20000000800 */
[----:B------:R-:W-:Y:S01]  /*3bd0*/  @!PT LDS RZ, [RZ] ;  /* 0x00000000fffff984 */ /* 0x000fe20000000800 */
[----:B------:R-:W-:Y:S01]  /*3be0*/  @!PT LDS RZ, [RZ] ;  /* 0x00000000fffff984 */ /* 0x000fe20000000800 */
[----:B------:R2:W-:Y:S06]  /*3bf0*/  MEMBAR.ALL.CTA ;  /* 0x0000000000007992 */ /* 0x0005ec0000008000 */
[----:B--2---:R-:W2:Y:S02]  /*3c00*/  FENCE.VIEW.ASYNC.S ;  /* 0x00000000000073c6 */ /* 0x004ea40000000000 */
[----:B--2---:R-:W-:Y:S01]  /*3c10*/  SYNCS.ARRIVE.TRANS64.RED.A1T0 RZ, [UR34], RZ ;  /* 0x000000ffffff79a7 */ /* 0x004fe20008100422 */
[----:B-1----:R-:W-:Y:S01]  /*3c20*/  LOP3.LUT P3, RZ, R6, 0x1, RZ, 0xc0, !PT ;  /* 0x0000000106ff7812 */ /* 0x002fe2000786c0ff */
[----:B------:R-:W-:-:S12]  /*3c30*/  BRA.U UP3, `(.L_x_66) ;  /* 0x00000001030c7547 */ /* 0x000fd8000b800000 */
[----:B------:R-:W-:-:S04]  /*3c40*/  SHF.L.U32 R5, R8, 0x1f, RZ ;  /* 0x0000001f08057819 */ /* 0x000fc800000006ff */
[----:B------:R-:W1:Y:S02]  /*3c50*/  SYNCS.PHASECHK.TRANS64.TRYWAIT P0, [UR25+0xf0], R5 ;  /* 0x0000f005ff0075a7 */ /* 0x000e640008001119 */
[----:B-1----:R-:W-:Y:S05]  /*3c60*/  @!P0 BRA `(.L_x_67) ;  /* 0x0000006800508947 */ /* 0x002fea0003800000 */
.L_x_66:
[----:B------:R-:W-:Y:S05]  /*3c70*/  BRA.U UP3, `(.L_x_68) ;  /* 0x0000000503047547 */ /* 0x000fea000b800000 */
[----:B------:R-:W-:Y:S05]  /*3c80*/  BRA.U !UP4, `(.L_x_69) ;  /* 0x000000010cf47547 */ /* 0x000fea000b800000 */
[----:B------:R-:W-:Y:S01]  /*3c90*/  ULEA UR4, UR24, UR48, 0x2 ;  /* 0x0000003018047291 */ /* 0x000fe2000f8e10ff */
[----:B-1----:R-:W-:-:S08]  /*3ca0*/  SHF.L.U32 R4, R0, 0x1f, RZ ;  /* 0x0000001f00047819 */ /* 0x002fd000000006ff */
[----:B------:R-:W5:Y:S01]  /*3cb0*/  LDL R5, [UR4] ;  /* 0x00000004ff057983 */ /* 0x000f620008100800 */
[----:B------:R-:W-:Y:S02]  /*3cc0*/  ULEA UR4, UR19, UR20, 0x3 ;  /* 0x0000001413047291 */ /* 0x000fe4000f8e18ff */
[----:B------:R-:W-:Y:S01]  /*3cd0*/  UPLOP3.LUT UP2, UPT, UPT, UPT, UPT, 0x40, 0x4 ;  /* 0x000000000004789c */ /* 0x000fe20003f4e870 */
[----:B------:R-:W-:-:S06]  /*3ce0*/  UMOV UR17, UR36 ;  /* 0x0000002400117c82 */ /* 0x000fcc0008000000 */
[----:B------:R1:W2:Y:S01]  /*3cf0*/  SYNCS.PHASECHK.TRANS64.TRYWAIT P2, [UR4], R4 ;  /* 0x00000004ff0075a7 */ /* 0x0002a20008041104 */
[----:B------:R-:W-:-:S05]  /*3d00*/  UMOV UR4, UR19 ;  /* 0x0000001300047c82 */ /* 0x000fca0008000000 */
.L_x_72:
[----:B------:R-:W-:Y:S01]  /*3d10*/  ULEA UR18, UR4, UR20, 0x3 ;  /* 0x0000001404127291 */ /* 0x000fe2000f8e18ff */
[----:B--234-:R-:W-:Y:S11]  /*3d20*/  @P2 BRA `(.L_x_70) ;  /* 0x00000000000c2947 */ /* 0x01cff60003800000 */
[----:B------:R-:W-:Y:S04]  /*3d30*/  SHF.L.U32 R7, R0, 0x1f, RZ ;  /* 0x0000001f00077819 */ /* 0x000fe800000006ff */
[----:B------:R-:W2:Y:S02]  /*3d40*/  SYNCS.PHASECHK.TRANS64.TRYWAIT P0, [UR18], R7 ;  /* 0x00000007ff0075a7 */ /* 0x000ea40008001112 */
[----:B--2---:R-:W-:Y:S05]  /*3d50*/  @!P0 BRA `(.L_x_71) ;  /* 0x00000068002c8947 */ /* 0x004fea0003800000 */
.L_x_70:
[----:B------:R-:W-:Y:S01]  /*3d60*/  UISETP.NE.AND UP0, UPT, UR17, URZ, UPT ;  /* 0x000000ff1100728c */ /* 0x000fe2000bf05270 */
[----:B------:R-:W-:Y:S01]  /*3d70*/  PLOP3.LUT P2, PT, PT, PT, PT, 0x80, 0x8 ;  /* 0x000000000008781c */ /* 0x000fe20003f4f070 */
[----:B------:R-:W-:Y:S02]  /*3d80*/  UIADD3 UR5, UPT, UPT, UR4, 0x1, URZ ;  /* 0x0000000104057890 */ /* 0x000fe4000fffe0ff */
[----:B------:R-:W-:Y:S02]  /*3d90*/  ULEA UR10, UR4, UR23, 0x9 ;  /* 0x00000017040a7291 */ /* 0x000fe4000f8e48ff */
[----:B------:R-:W-:Y:S01]  /*3da0*/  UISETP.NE.AND UP1, UPT, UR5, 0x8, UPT ;  /* 0x000000080500788c */ /* 0x000fe2000bf25270 */
[----:B------:R-:W-:Y:S01]  /*3db0*/  PLOP3.LUT P0, PT, PT, PT, UP0, 0x80, 0x8 ;  /* 0x000000000008781c */ /* 0x000fe20003f0f008 */
[----:B------:R-:W-:Y:S02]  /*3dc0*/  ULEA UR14, UR4, UR22, 0xa ;  /* 0x00000016040e7291 */ /* 0x000fe4000f8e50ff */
[----:B------:R-:W-:Y:S02]  /*3dd0*/  USEL UR6, URZ, 0x1, UP1 ;  /* 0x00000001ff067887 */ /* 0x000fe40008800000 */
[----:B------:R-:W-:Y:S01]  /*3de0*/  USEL UR19, UR5, URZ, UP1 ;  /* 0x000000ff05137287 */ /* 0x000fe20008800000 */
[----:B------:R-:W-:Y:S11]  /*3df0*/  ELECT P1, URZ, PT ;  /* 0x0000000000ff782f */ /* 0x000ff60003820000 */
[----:B------:R-:W-:Y:S02]  /*3e00*/  @!UPT UIADD3 URZ, UPT, UPT, URZ, URZ, URZ ;  /* 0x000000fffffff290 */ /* 0x000fe4000fffe0ff */
[C---:B-----5:R-:W-:Y:S01]  /*3e10*/  @P1 R2UR.BROADCAST UR4, R5.reuse ;  /* 0x00000000050412ca */ /* 0x060fe200008e0000 */
[----:B------:R-:W-:Y:S01]  /*3e20*/  @UP0 ULEA UR5, UR19, UR20, 0x3 ;  /* 0x0000001413050291 */ /* 0x000fe2000f8e18ff */
[----:B------:R-:W-:Y:S01]  /*3e30*/  LOP3.LUT R0, R0, UR6, RZ, 0x3c, !PT ;  /* 0x0000000600007c12 */ /* 0x000fe2000f8e3cff */
[----:B------:R-:W-:Y:S02]  /*3e40*/  UIADD3 UR8, UPT, UPT, UR10, 0x2, URZ ;  /* 0x000000020a087890 */ /* 0x000fe4000fffe0ff */
[----:B------:R-:W-:Y:S01]  /*3e50*/  UIADD3 UR6, UPT, UPT, UR14, 0x2, URZ ;  /* 0x000000020e067890 */ /* 0x000fe2000fffe0ff */
[----:B-1----:R-:W-:Y:S01]  /*3e60*/  @P0 SHF.L.U32 R4, R0, 0x1f, RZ ;  /* 0x0000001f00040819 */ /* 0x002fe200000006ff */
[----:B------:R-:W-:Y:S01]  /*3e70*/  UIADD3 UR12, UPT, UPT, UR10, 0x4, URZ ;  /* 0x000000040a0c7890 */ /* 0x000fe2000fffe0ff */
[----:B------:R-:W-:Y:S02]  /*3e80*/  UMOV UR11, 0x40004040 ;  /* 0x40004040000b7882 */ /* 0x000fe40000000000 */
[----:B------:R3:W4:Y:S01]  /*3e90*/  @P0 SYNCS.PHASECHK.TRANS64.TRYWAIT P2, [UR5], R4 ;  /* 0x00000004ff0005a7 */ /* 0x0007220008041105 */
[----:B------:R-:W-:Y:S11]  /*3ea0*/  ELECT P0, URZ, PT ;  /* 0x0000000000ff782f */ /* 0x000ff60003800000 */
[----:B------:R-:W-:Y:S02]  /*3eb0*/  @!UPT UIADD3 URZ, UPT, UPT, URZ, URZ, URZ ;  /* 0x000000fffffff290 */ /* 0x000fe4000fffe0ff */
[C---:B------:R-:W-:Y:S02]  /*3ec0*/  @P0 R2UR.BROADCAST UR16, R5.reuse ;  /* 0x00000000051002ca */ /* 0x040fe400008e0000 */
[----:B------:R-:W-:Y:S01]  /*3ed0*/  ELECT P0, URZ, PT ;  /* 0x0000000000ff782f */ /* 0x000fe20003800000 */
[----:B------:R-:W-:Y:S01]  /*3ee0*/  UMOV UR15, 0x40004040 ;  /* 0x40004040000f7882 */ /* 0x000fe20000000000 */
[----:B------:R-:W-:Y:S01]  /*3ef0*/  UMOV UR9, 0x40004040 ;  /* 0x4000404000097882 */ /* 0x000fe20000000000 */
[----:B------:R1:W-:Y:S01]  /*3f00*/  UTCHMMA.2CTA gdesc[UR14], gdesc[UR10], tmem[UR4], tmem[UR32], idesc[UR33], UP2 ;  /* 0x00ff200a0e0075ea */ /* 0x0003e20009200004 */
[----:B------:R-:W-:Y:S01]  /*3f10*/  UPLOP3.LUT UP2, UPT, UPT, UPT, UPT, 0x80, 0x8 ;  /* 0x000000000008789c */ /* 0x000fe20003f4f070 */
[----:B------:R-:W-:Y:S01]  /*3f20*/  UMOV UR7, 0x40004040 ;  /* 0x4000404000077882 */ /* 0x000fe20000000000 */
[----:B------:R-:W-:Y:S01]  /*3f30*/  UMOV UR13, 0x40004040 ;  /* 0x40004040000d7882 */ /* 0x000fe20000000000 */
[----:B------:R-:W-:Y:S04]  /*3f40*/  UMOV UR5, 0x40004040 ;  /* 0x4000404000057882 */ /* 0x000fe80000000000 */
[----:B------:R2:W-:Y:S01]  /*3f50*/  UTCHMMA.2CTA gdesc[UR6], gdesc[UR8], tmem[UR16], tmem[UR30], idesc[UR31], UPT ;  /* 0x00ff1e08060075ea */ /* 0x0005e2000ba00010 */
[----:B-1----:R-:W-:Y:S01]  /*3f60*/  UIADD3 UR4, UPT, UPT, UR14, 0x4, URZ ;  /* 0x000000040e047890 */ /* 0x002fe2000fffe0ff */
[C---:B------:R-:W-:Y:S02]  /*3f70*/  @P0 R2UR.BROADCAST UR15, R5.reuse ;  /* 0x00000000050f02ca */ /* 0x040fe400008e0000 */
[----:B------:R-:W-:Y:S01]  /*3f80*/  ELECT P0, URZ, PT ;  /* 0x0000000000ff782f */ /* 0x000fe20003800000 */
[----:B------:R-:W-:Y:S02]  /*3f90*/  UIADD3 UR10, UPT, UPT, UR10, 0x6, URZ ;  /* 0x000000060a0a7890 */ /* 0x000fe4000fffe0ff */
[----:B--2---:R-:W-:Y:S10]  /*3fa0*/  UIADD3 UR6, UPT, UPT, UR14, 0x6, URZ ;  /* 0x000000060e067890 */ /* 0x004ff4000fffe0ff */
[----:B------:R-:W-:Y:S01]  /*3fb0*/  @P0 R2UR.BROADCAST UR9, R5 ;  /* 0x00000000050902ca */ /* 0x000fe200008e0000 */
[----:B------:R-:W-:Y:S01]  /*3fc0*/  UIADD3 UR8, UPT, UPT, UR18, 0x40, URZ ;  /* 0x0000004012087890 */ /* 0x000fe2000fffe0ff */
[----:B------:R1:W-:Y:S11]  /*3fd0*/  UTCHMMA.2CTA gdesc[UR4], gdesc[UR12], tmem[UR15], tmem[UR28], idesc[UR29], UPT ;  /* 0x00ff1c0c040075ea */ /* 0x0003f6000ba0000f */
[----:B------:R3:W-:Y:S01]  /*3fe0*/  UTCHMMA.2CTA gdesc[UR6], gdesc[UR10], tmem[UR9], tmem[UR26], idesc[UR27], UPT ;  /* 0x00ff1a0a060075ea */ /* 0x0007e2000ba00009 */
[----:B------:R3:W-:Y:S01]  /*3ff0*/  UTCBAR.2CTA.MULTICAST [UR8], URZ, UR21 ;  /* 0x000000ff080073e9 */ /* 0x0007e20008200815 */
[----:B-1----:R-:W-:Y:S02]  /*4000*/  UIADD3 UR4, UPT, UPT, UR17, 0x1, URZ ;  /* 0x0000000111047890 */ /* 0x002fe4000fffe0ff */
[----:B------:R-:W-:Y:S02]  /*4010*/  UIADD3 UR5, UPT, UPT, UR17, -0x1, URZ ;  /* 0xffffffff11057890 */ /* 0x000fe4000fffe0ff */
[----:B------:R-:W-:Y:S03]  /*4020*/  UISETP.GT.U32.AND UP0, UPT, UR4, 0x1, UPT ;  /* 0x000000010400788c */ /* 0x000fe6000bf04070 */
[----:B------:R-:W-:Y:S02]  /*4030*/  UMOV UR4, UR19 ;  /* 0x0000001300047c82 */ /* 0x000fe40008000000 */
[----:B------:R-:W-:Y:S04]  /*4040*/  UMOV UR17, UR5 ;  /* 0x0000000500117c82 */ /* 0x000fe80008000000 */
[----:B------:R-:W-:Y:S05]  /*4050*/  BRA.U UP0, `(.L_x_72) ;  /* 0xfffffffd002c7547 */ /* 0x000fea000b83ffff */
.L_x_69:
[----:B------:R-:W-:-:S09]  /*4060*/  UIADD3 UR4, UPT, UPT, UR25, 0xe0, URZ ;  /* 0x000000e019047890 */ /* 0x000fd2000fffe0ff */
[----:B------:R2:W-:Y:S01]  /*4070*/  UTCBAR.2CTA.MULTICAST [UR4], URZ, UR35 ;  /* 0x000000ff040073e9 */ /* 0x0005e20008200823 */
[----:B------:R-:W-:Y:S02]  /*4080*/  NOP ;  /* 0x0000000000007918 */ /* 0x000fe40000000000 */
.L_x_68:
[----:B--2---:R-:W-:Y:S01]  /*4090*/  UIADD3 UR4, UPT, UPT, UR24, 0x1, URZ ;  /* 0x0000000118047890 */ /* 0x004fe2000fffe0ff */
[----:B------:R-:W-:-:S03]  /*40a0*/  LOP3.LUT R2, R2, 0x1, RZ, 0x3c, !PT ;  /* 0x0000000102027812 */ /* 0x000fc600078e3cff */
[----:B------:R-:W-:-:S04]  /*40b0*/  UISETP.NE.AND UP0, UPT, UR4, 0x2, UPT ;  /* 0x000000020400788c */ /* 0x000fc8000bf05270 */
[----:B------:R-:W-:Y:S02]  /*40c0*/  USEL UR5, URZ, 0x1, UP0 ;  /* 0x00000001ff057887 */ /* 0x000fe40008000000 */
[----:B------:R-:W-:-:S04]  /*40d0*/  USEL UR24, UR4, URZ, UP0 ;  /* 0x000000ff04187287 */ /* 0x000fc80008000000 */
[----:B------:R-:W-:Y:S01]  /*40e0*/  LOP3.LUT R8, R8, UR5, RZ, 0x3c, !PT ;  /* 0x0000000508087c12 */ /* 0x000fe2000f8e3cff */
[----:B------:R-:W-:Y:S07]  /*40f0*/  @P3 BRA `(.L_x_73) ;  /* 0xfffffff800983947 */ /* 0x000fee000383ffff */
[----:B---3--:R-:W2:Y:S01]  /*4100*/  S2UR UR8, SR_CgaCtaId ;  /* 0x00000000000879c3 */ /* 0x008ea20000008800 */
[----:B------:R-:W-:Y:S01]  /*4110*/  ELECT P0, URZ, PT ;  /* 0x0000000000ff782f */ /* 0x000fe20003800000 */
[----:B------:R-:W-:Y:S01]  /*4120*/  HFMA2 R0, -RZ, RZ, 0, 5.9604644775390625e-08 ;  /* 0x00000001ff007431 */ /* 0x000fe200000001ff */
[----:B------:R-:W-:-:S05]  /*4130*/  UMOV UR4, 0x40 ;  /* 0x0000004000047882 */ /* 0x000fca0000000000 */
[----:B------:R-:W-:Y:S01]  /*4140*/  UVIRTCOUNT.DEALLOC.SMPOOL 0x80 ;  /* 0x000000800000784c */ /* 0x000fe20000000000 */
[----:B------:R-:W-:Y:S02]  /*4150*/  UISETP.NE.AND UP0, UPT, UR38, URZ, UPT ;  /* 0x000000ff2600728c */ /* 0x000fe4000bf05270 */
[----:B--2---:R-:W-:-:S09]  /*4160*/  ULEA UR8, UR8, UR4, 0x18 ;  /* 0x0000000408087291 */ /* 0x004fd2000f8ec0ff */
[----:B------:R2:W-:Y:S01]  /*4170*/  @P0 STS.U8 [UR8+0x1c], R0 ;  /* 0x00001c00ff000988 */ /* 0x0005e20008000008 */
[----:B------:R-:W-:Y:S05]  /*4180*/  BRA.U UP0, `(.L_x_74) ;  /* 0x0000000100587547 */ /* 0x000fea000b800000 */
[----:B------:R-:W-:Y:S01]  /*4190*/  UIADD3 UR5, UPT, UPT, UR20, 0xf0, URZ ;  /* 0x000000f014057890 */ /* 0x000fe2000fffe0ff */
[----:B-1----:R-:W-:-:S03]  /*41a0*/  SHF.L.U32 R5, R8, 0x1f, RZ ;  /* 0x0000001f08057819 */ /* 0x002fc600000006ff */
[----:B------:R-:W-:-:S09]  /*41b0*/  ULEA UR4, UR24, UR5, 0x3 ;  /* 0x0000000518047291 */ /* 0x000fd2000f8e18ff */
[----:B------:R-:W1:Y:S02]  /*41c0*/  SYNCS.PHASECHK.TRANS64.TRYWAIT P0, [UR4], R5 ;  /* 0x00000005ff0075a7 */ /* 0x000e640008001104 */
[----:B-1----:R-:W-:Y:S05]  /*41d0*/  @!P0 BRA `(.L_x_75) ;  /* 0x0000006400248947 */ /* 0x002fea0003800000 */
.L_x_176:
[----:B------:R-:W-:-:S04]  /*41e0*/  UIADD3 UR4, UPT, UPT, UR24, 0x1, URZ ;  /* 0x0000000118047890 */ /* 0x000fc8000fffe0ff */
[----:B------:R-:W-:-:S04]  /*41f0*/  UISETP.NE.AND UP1, UPT, UR4, 0x2, UPT ;  /* 0x000000020400788c */ /* 0x000fc8000bf25270 */
[----:B------:R-:W-:Y:S02]  /*4200*/  USEL UR6, URZ, 0x1, UP1 ;  /* 0x00000001ff067887 */ /* 0x000fe40008800000 */
[----:B------:R-:W-:-:S04]  /*4210*/  USEL UR4, UR4, URZ, UP1 ;  /* 0x000000ff04047287 */ /* 0x000fc80008800000 */
[----:B------:R-:W-:Y:S01]  /*4220*/  ULEA UR4, UR4, UR5, 0x3 ;  /* 0x0000000504047291 */ /* 0x000fe2000f8e18ff */
[----:B-1----:R-:W-:-:S04]  /*4230*/  LOP3.LUT R5, R8, UR6, RZ, 0x3c, !PT ;  /* 0x0000000608057c12 */ /* 0x002fc8000f8e3cff */
[----:B------:R-:W-:Y:S01]  /*4240*/  SHF.L.U32 R5, R5, 0x1f, RZ ;  /* 0x0000001f05057819 */ /* 0x000fe200000006ff */
[----:B--2---:R-:W-:-:S04]  /*4250*/  IMAD.U32 R0, RZ, RZ, UR4 ;  /* 0x00000004ff007e24 */ /* 0x004fc8000f8e00ff */
[----:B------:R1:W2:Y:S03]  /*4260*/  SYNCS.PHASECHK.TRANS64.TRYWAIT P0, [R0+URZ], R5 ;  /* 0x00000005000075a7 */ /* 0x0002a600080011ff */
[----:B--2---:R-:W-:Y:S05]  /*4270*/  @!P0 NANOSLEEP.SYNCS 0x989680 ;  /* 0x009896800000895d */ /* 0x004fea0003900000 */
[----:B------:R-:W2:Y:S02]  /*4280*/  @!P0 SYNCS.PHASECHK.TRANS64 P0, [R0+URZ], R5 ;  /* 0x00000005000085a7 */ /* 0x000ea400080010ff */
[----:B--2---:R-:W-:Y:S05]  /*4290*/  @P0 BRA `(.L_x_76) ;  /* 0x0000000000200947 */ /* 0x004fea0003800000 */
.L_x_77:
[----:B--2---:R2:W3:Y:S02]  /*42a0*/  SYNCS.PHASECHK.TRANS64.TRYWAIT P0, [R0+URZ], R5 ;  /* 0x00000005000075a7 */ /* 0x0044e400080011ff */
[----:B---3--:R-:W-:Y:S05]  /*42b0*/  @!P0 NANOSLEEP.SYNCS 0x989680 ;  /* 0x009896800000895d */ /* 0x008fea0003900000 */
[----:B------:R-:W3:Y:S02]  /*42c0*/  @!P0 SYNCS.PHASECHK.TRANS64 P0, [R0+URZ], R5 ;  /* 0x00000005000085a7 */ /* 0x000ee400080010ff */
[----:B---3--:R-:W-:Y:S05]  /*42d0*/  @!P0 BRA `(.L_x_77) ;  /* 0xfffffffc00f08947 */ /* 0x008fea000383ffff */
[----:B------:R-:W-:Y:S05]  /*42e0*/  BRA `(.L_x_76) ;  /* 0x00000000000c7947 */ /* 0x000fea0003800000 */
.L_x_74:
[----:B------:R-:W-:-:S04]  /*42f0*/  UIADD3 UR4, UPT, UPT, UR20, 0x100, URZ ;  /* 0x0000010014047890 */ /* 0x000fc8000fffe0ff */
[----:B------:R-:W-:-:S09]  /*4300*/  UPRMT UR4, UR37, 0x654, UR4 ;  /* 0x0000065425047896 */ /* 0x000fd20008000004 */
[----:B------:R-:W-:Y:S03]  /*4310*/  SYNCS.ARRIVE.TRANS64.RED.A1T0 RZ, [UR4], RZ ;  /* 0x000000ffffff79a7 */ /* 0x000fe60008100404 */
.L_x_76:
[----:B-12---:R-:W-:Y:S01]  /*4320*/  SHF.L.U32 R5, RZ, 0x1f, RZ ;  /* 0x0000001fff057819 */ /* 0x006fe200000006ff */
[----:B------:R-:W-:Y:S01]  /*4330*/  UIADD3 UR4, UPT, UPT, UR20, 0x100, URZ ;  /* 0x0000010014047890 */ /* 0x000fe2000fffe0ff */
[----:B------:R-:W-:Y:S02]  /*4340*/  PLOP3.LUT P0, PT, PT, PT, UP0, 0x80, 0x8 ;  /* 0x000000000008781c */ /* 0x000fe40003f0f008 */
[----:B------:R-:W1:Y:S02]  /*4350*/  SYNCS.PHASECHK.TRANS64.TRYWAIT P1, [UR20+0x100], R5 ;  /* 0x00010005ff0075a7 */ /* 0x000e640008021114 */
[----:B-1----:R-:W-:Y:S09]  /*4360*/  @!P1 BRA `(.L_x_78) ;  /* 0x0000006000d89947 */ /* 0x002ff20003800000 */
.L_x_178:
[----:B------:R-:W-:Y:S01]  /*4370*/  @!UP0 UPRMT UR4, UR37, 0x654, UR4 ;  /* 0x0000065425048896 */ /* 0x000fe20008000004 */
[----:B------:R-:W-:Y:S01]  /*4380*/  LOP3.LUT R2, R3, 0xffff, RZ, 0xc0, !PT ;  /* 0x0000ffff03027812 */ /* 0x000fe200078ec0ff */
[----:B------:R-:W-:Y:S02]  /*4390*/  IMAD.MOV.U32 R3, RZ, RZ, 0xffff ;  /* 0x0000ffffff037424 */ /* 0x000fe400078e00ff */
[----:B-1----:R-:W-:Y:S01]  /*43a0*/  IMAD.MOV.U32 R5, RZ, RZ, 0x1 ;  /* 0x00000001ff057424 */ /* 0x002fe200078e00ff */
[----:B------:R-:W-:-:S04]  /*43b0*/  SHF.R.U32.HI R2, RZ, 0x5, R2 ;  /* 0x00000005ff027819 */ /* 0x000fc80000011602 */
[----:B------:R-:W-:Y:S01]  /*43c0*/  @!P0 SYNCS.ARRIVE.TRANS64.RED.A1T0 RZ, [UR4], RZ ;  /* 0x000000ffffff89a7 */ /* 0x000fe20008100404 */
[----:B------:R-:W-:Y:S01]  /*43d0*/  NOP ;  /* 0x0000000000007918 */ /* 0x000fe20000000000 */
[----:B------:R-:W1:Y:S01]  /*43e0*/  LDS R0, [UR8+0x14] ;  /* 0x00001408ff007984 */ /* 0x000e620008000800 */
[-C--:B------:R-:W-:Y:S02]  /*43f0*/  SHF.L.U32 R3, R3, R2.reuse, RZ ;  /* 0x0000000203037219 */ /* 0x080fe400000006ff */
[----:B------:R-:W-:Y:S02]  /*4400*/  SHF.L.U32 R5, R5, R2, RZ ;  /* 0x0000000205057219 */ /* 0x000fe400000006ff */
[----:B-1----:R-:W-:-:S04]  /*4410*/  LOP3.LUT R0, R0, R3, RZ, 0xc0, !PT ;  /* 0x0000000300007212 */ /* 0x002fc800078ec0ff */
[----:B------:R-:W-:-:S13]  /*4420*/  ISETP.NE.AND P0, PT, R0, R3, PT ;  /* 0x000000030000720c */ /* 0x000fda0003f05270 */
[----:B------:R-:W-:Y:S05]  /*4430*/  @P0 BRA `(.L_x_79) ;  /* 0x00000000005c0947 */ /* 0x000fea0003800000 */
[----:B------:R-:W1:Y:S02]  /*4440*/  LDS R0, [UR8+0x18] ;  /* 0x00001808ff007984 */ /* 0x000e640008000800 */
[----:B-1----:R-:W-:-:S04]  /*4450*/  LOP3.LUT R0, R0, R5, RZ, 0xc0, !PT ;  /* 0x0000000500007212 */ /* 0x002fc800078ec0ff */
[----:B------:R-:W-:-:S13]  /*4460*/  ISETP.NE.AND P0, PT, R0, R5, PT ;  /* 0x000000050000720c */ /* 0x000fda0003f05270 */
[----:B------:R-:W-:Y:S05]  /*4470*/  @P0 BRA `(.L_x_80) ;  /* 0x0000000000400947 */ /* 0x000fea0003800000 */
[----:B------:R-:W-:Y:S01]  /*4480*/  R2UR UR4, R3 ;  /* 0x00000000030472ca */ /* 0x000fe200000e0000 */
[----:B------:R-:W1:Y:S01]  /*4490*/  S2R R2, SR_LANEID ;  /* 0x0000000000027919 */ /* 0x000e620000000000 */
[----:B------:R-:W-:-:S04]  /*44a0*/  LOP3.LUT R5, RZ, R5, RZ, 0x33, !PT ;  /* 0x00000005ff057212 */ /* 0x000fc800078e33ff */
[----:B------:R-:W2:Y:S07]  /*44b0*/  REDUX UR6, R5 ;  /* 0x00000000050673c4 */ /* 0x000eae0000000000 */
[----:B------:R-:W-:-:S03]  /*44c0*/  ULOP3.LUT UR5, URZ, UR4, URZ, 0x33, !UPT ;  /* 0x00000004ff057292 */ /* 0x000fc6000f8e33ff */
[----:B------:R-:W-:Y:S02]  /*44d0*/  VOTEU.ANY UR4, UPT, PT ;  /* 0x0000000000047886 */ /* 0x000fe400038e0100 */
[----:B------:R-:W-:Y:S01]  /*44e0*/  UFLO.U32 UR4, UR4 ;  /* 0x00000004000472bd */ /* 0x000fe200080e0000 */
[----:B------:R-:W-:-:S04]  /*44f0*/  IMAD.U32 R0, RZ, RZ, UR5 ;  /* 0x00000005ff007e24 */ /* 0x000fc8000f8e00ff */
[----:B------:R-:W3:Y:S02]  /*4500*/  REDUX UR7, R0 ;  /* 0x00000000000773c4 */ /* 0x000ee40000000000 */
[----:B------:R1:W-:Y:S02]  /*4510*/  UTCATOMSWS.AND URZ, UR5 ;  /* 0x0000000500ff79e3 */ /* 0x0003e40008000000 */
[----:B-1----:R-:W-:Y:S01]  /*4520*/  ISETP.EQ.U32.AND P0, PT, R2, UR4, PT ;  /* 0x0000000402007c0c */ /* 0x002fe2000bf02070 */
[----:B--2---:R-:W-:Y:S02]  /*4530*/  IMAD.U32 R2, RZ, RZ, UR6 ;  /* 0x00000006ff027e24 */ /* 0x004fe4000f8e00ff */
[----:B---3--:R-:W-:-:S10]  /*4540*/  IMAD.U32 R3, RZ, RZ, UR7 ;  /* 0x00000007ff037e24 */ /* 0x008fd4000f8e00ff */
[----:B------:R1:W-:Y:S04]  /*4550*/  @P0 ATOMS.AND RZ, [UR8+0x14], R3 ;  /* 0x00001403ffff098c */ /* 0x0003e8000a800008 */
[----:B------:R1:W-:Y:S01]  /*4560*/  @P0 ATOMS.AND RZ, [UR8+0x18], R2 ;  /* 0x00001802ffff098c */ /* 0x0003e2000a800008 */
[----:B------:R-:W-:Y:S05]  /*4570*/  BRA `(.L_x_81) ;  /* 0x0000000000147947 */ /* 0x000fea0003800000 */
.L_x_80:
[----:B------:R-:W-:Y:S02]  /*4580*/  MOV R2, 0x45a0 ;  /* 0x000045a000027802 */ /* 0x000fe40000000f00 */
[----:B----45:R-:W-:Y:S05]  /*4590*/  CALL.REL.NOINC `($__internal_0_$__cuda_sm10x_tcgen05_guardrail_trap_col_being_dealloced_not_returned_by_alloc) ;  /* 0x0000006400bc7944 */ /* 0x030fea0003c00000 */
[----:B------:R-:W-:Y:S05]  /*45a0*/  BRA `(.L_x_81) ;  /* 0x0000000000087947 */ /* 0x000fea0003800000 */
.L_x_79:
[----:B------:R-:W-:Y:S02]  /*45b0*/  MOV R2, 0x45d0 ;  /* 0x000045d000027802 */ /* 0x000fe40000000f00 */
[----:B----45:R-:W-:Y:S05]  /*45c0*/  CALL.REL.NOINC `($__internal_2_$__cuda_sm10x_tcgen05_guardrail_trap_unallocated_columns_being_dealloced) ;  /* 0x0000006400c87944 */ /* 0x030fea0003c00000 */
.L_x_81:
[----:B------:R-:W-:Y:S01]  /*45d0*/  NOP ;  /* 0x0000000000007918 */ /* 0x000fe20000000000 */
[----:B------:R-:W-:Y:S05]  /*45e0*/  EXIT ;  /* 0x000000000000794d */ /* 0x000fea0003800000 */
.L_x_53:
[----:B------:R-:W-:-:S09]  /*45f0*/  UISETP.NE.OR UP0, UPT, UR18, 0x3, !UP3 ;  /* 0x000000031200788c */ /* 0x000fd2000df05670 */
[----:B------:R-:W-:Y:S05]  /*4600*/  BRA.U UP0, `(.L_x_82) ;  /* 0x0000001100b07547 */ /* 0x000fea000b800000 */
[----:B------:R-:W2:Y:S01]  /*4610*/  LDCU.64 UR4, c[0x0][0x888] ;  /* 0x00011100ff0477ac */ /* 0x000ea20008000a00 */
[----:B------:R-:W3:Y:S01]  /*4620*/  S2UR UR10, SR_CgaCtaId ;  /* 0x00000000000a79c3 */ /* 0x000ee20000008800 */
[----:B------:R-:W-:Y:S01]  /*4630*/  HFMA2 R10, -RZ, RZ, 0, 5.9604644775390625e-08 ;  /* 0x00000001ff0a7431 */ /* 0x000fe200000001ff */
[----:B------:R-:W-:Y:S01]  /*4640*/  MOV R9, RZ ;  /* 0x000000ff00097202 */ /* 0x000fe20000000f00 */
[----:B------:R-:W4:Y:S01]  /*4650*/  LDCU UR48, c[0x0][0x370] ;  /* 0x00006e00ff3077ac */ /* 0x000f220008000800 */
[----:B------:R-:W-:Y:S01]  /*4660*/  HFMA2 R0, -RZ, RZ, 0, 0.0078125 ;  /* 0x00002000ff007431 */ /* 0x000fe200000001ff */
[----:B------:R-:W4:Y:S03]  /*4670*/  LDCU.128 UR44, c[0x0][0xb10] ;  /* 0x00016200ff2c77ac */ /* 0x000f260008000c00 */
[----:B------:R-:W1:Y:S01]  /*4680*/  LDC.64 R12, c[0x0][0x348] ;  /* 0x0000d200ff0c7b82 */ /* 0x000e620000000a00 */
[----:B------:R-:W3:Y:S01]  /*4690*/  LDCU UR38, c[0x0][0x374] ;  /* 0x00006e80ff2677ac */ /* 0x000ee20008000800 */
[----:B------:R-:W3:Y:S01]  /*46a0*/  LDCU.64 UR40, c[0x0][0x890] ;  /* 0x00011200ff2877ac */ /* 0x000ee20008000a00 */
[----:B------:R-:W3:Y:S01]  /*46b0*/  LDCU UR30, c[0x0][0xb0c] ;  /* 0x00016180ff1e77ac */ /* 0x000ee20008000800 */
[----:B--2---:R-:W-:Y:S01]  /*46c0*/  UISETP.NE.U32.AND UP0, UPT, UR4, URZ, UPT ;  /* 0x000000ff0400728c */ /* 0x004fe2000bf05070 */
[----:B------:R-:W2:Y:S01]  /*46d0*/  LDCU UR63, c[0x0][0xb20] ;  /* 0x00016400ff3f77ac */ /* 0x000ea20008000800 */
[----:B------:R-:W2:Y:S01]  /*46e0*/  LDCU UR4, c[0x0][0xb30] ;  /* 0x00016600ff0477ac */ /* 0x000ea20008000800 */
[----:B------:R-:W2:Y:S01]  /*46f0*/  LDCU.128 UR56, c[0x0][0x980] ;  /* 0x00013000ff3877ac */ /* 0x000ea20008000c00 */
[----:B------:R-:W-:Y:S01]  /*4700*/  UMOV UR31, 0x400 ;  /* 0x00000400001f7882 */ /* 0x000fe20000000000 */
[----:B----4-:R-:W-:-:S02]  /*4710*/  UIMAD.WIDE.U32 UR6, UR48, UR44, URZ ;  /* 0x0000002c300672a5 */ /* 0x010fc4000f8e00ff */
[----:B---3--:R-:W-:Y:S02]  /*4720*/  UIMAD.WIDE.U32 UR8, UR38, UR47, URZ ;  /* 0x0000002f260872a5 */ /* 0x008fe4000f8e00ff */
[----:B------:R-:W-:Y:S02]  /*4730*/  ULEA UR31, UR10, UR31, 0x18 ;  /* 0x0000001f0a1f7291 */ /* 0x000fe4000f8ec0ff */
[----:B------:R-:W-:Y:S02]  /*4740*/  UISETP.NE.AND.EX UP5, UPT, UR5, URZ, UPT, UP0 ;  /* 0x000000ff0500728c */ /* 0x000fe4000bfa5300 */
[----:B------:R-:W-:Y:S02]  /*4750*/  UISETP.NE.U32.AND UP6, UPT, UR40, URZ, UPT ;  /* 0x000000ff2800728c */ /* 0x000fe4000bfc5070 */
[----:B------:R-:W-:Y:S02]  /*4760*/  UIADD3 UR50, UPT, UPT, UR31, 0x98, URZ ;  /* 0x000000981f327890 */ /* 0x000fe4000fffe0ff */
[----:B------:R-:W-:-:S02]  /*4770*/  UIADD3 UR49, UPT, UPT, UR31, 0xd8, URZ ;  /* 0x000000d81f317890 */ /* 0x000fc4000fffe0ff */
[----:B------:R-:W-:Y:S02]  /*4780*/  UIADD3 UR33, UPT, UPT, UR31, 0x80, URZ ;  /* 0x000000801f217890 */ /* 0x000fe4000fffe0ff */
[----:B------:R-:W-:Y:S02]  /*4790*/  UIADD3 UR25, UPT, UPT, UR31, 0x88, URZ ;  /* 0x000000881f197890 */ /* 0x000fe4000fffe0ff */
[----:B------:R-:W-:Y:S02]  /*47a0*/  UIADD3 UR17, UPT, UPT, UR31, 0x90, URZ ;  /* 0x000000901f117890 */ /* 0x000fe4000fffe0ff */
[----:B------:R-:W-:Y:S02]  /*47b0*/  UISETP.NE.AND UP0, UPT, UR39, 0x1, UPT ;  /* 0x000000012700788c */ /* 0x000fe4000bf05270 */
[----:B------:R-:W-:Y:S01]  /*47c0*/  UISETP.NE.AND UP0, UPT, UR30, 0x1, UPT ;  /* 0x000000011e00788c */ /* 0x000fe2000bf05270 */
[----:B------:R-:W-:Y:S01]  /*47d0*/  UMOV UR61, UR7 ;  /* 0x00000007003d7c82 */ /* 0x000fe20008000000 */
[----:B------:R-:W-:Y:S01]  /*47e0*/  UMOV UR60, UR9 ;  /* 0x00000009003c7c82 */ /* 0x000fe20008000000 */
[----:B------:R-:W-:-:S02]  /*47f0*/  UISETP.GE.AND UP2, UPT, UR39, 0x1, UPT ;  /* 0x000000012700788c */ /* 0x000fc4000bf46270 */
[----:B------:R-:W-:Y:S02]  /*4800*/  UISETP.NE.AND UP0, UPT, UR46, 0x1, UPT ;  /* 0x000000012e00788c */ /* 0x000fe4000bf05270 */
[----:B------:R-:W-:Y:S01]  /*4810*/  UPLOP3.LUT UP4, UPT, UPT, UPT, UPT, 0x40, 0x4 ;  /* 0x000000000004789c */ /* 0x000fe20003f8e870 */
[----:B------:R-:W3:Y:S01]  /*4820*/  LDCU.64 UR22, c[0x0][0xb28] ;  /* 0x00016500ff1677ac */ /* 0x000ee20008000a00 */
[----:B------:R-:W4:Y:S01]  /*4830*/  LDCU.64 UR42, c[0x0][0x990] ;  /* 0x00013200ff2a77ac */ /* 0x000f220008000a00 */
[----:B------:R-:W-:Y:S02]  /*4840*/  UISETP.NE.AND.EX UP6, UPT, UR41, URZ, UPT, UP6 ;  /* 0x000000ff2900728c */ /* 0x000fe4000bfc5360 */
[----:B------:R-:W-:Y:S02]  /*4850*/  UPRMT UR50, UR10, 0x654, UR50 ;  /* 0x000006540a327896 */ /* 0x000fe40008000032 */
[----:B------:R-:W-:Y:S02]  /*4860*/  UPRMT UR49, URZ, 0x654, UR49 ;  /* 0x00000654ff317896 */ /* 0x000fe40008000031 */
[----:B------:R-:W-:-:S02]  /*4870*/  UPRMT UR55, UR10, 0x654, UR33 ;  /* 0x000006540a377896 */ /* 0x000fc40008000021 */
[----:B------:R-:W-:Y:S02]  /*4880*/  UPRMT UR54, UR10, 0x654, UR25 ;  /* 0x000006540a367896 */ /* 0x000fe40008000019 */
[----:B------:R-:W-:Y:S02]  /*4890*/  UPRMT UR53, UR10, 0x654, UR17 ;  /* 0x000006540a357896 */ /* 0x000fe40008000011 */
[----:B------:R-:W-:Y:S02]  /*48a0*/  USHF.R.U32.HI UR61, URZ, UR45, UR61 ;  /* 0x0000002dff3d7299 */ /* 0x000fe4000801163d */
[----:B--2---:R-:W-:Y:S02]  /*48b0*/  USHF.R.U32.HI UR60, URZ, UR63, UR60 ;  /* 0x0000003fff3c7299 */ /* 0x004fe4000801163c */
[----:B------:R-:W-:Y:S02]  /*48c0*/  UISETP.NE.AND UP3, UPT, UR4, 0x1, UPT ;  /* 0x000000010400788c */ /* 0x000fe4000bf65270 */
[----:B------:R-:W-:-:S02]  /*48d0*/  UISETP.NE.AND UP2, UPT, UR56, 0x1, UPT ;  /* 0x000000013800788c */ /* 0x000fc4000bf45270 */
[----:B-1-34-:R-:W-:-:S11]  /*48e0*/  UISETP.NE.AND UP0, UPT, UR59, 0x1, UPT ;  /* 0x000000013b00788c */ /* 0x01afd6000bf05270 */
.L_x_93:
[----:B------:R-:W-:Y:S04]  /*48f0*/  SHF.L.U32 R3, R9, 0x1f, RZ ;  /* 0x0000001f09037819 */ /* 0x000fe800000006ff */
[----:B-1----:R-:W1:Y:S02]  /*4900*/  SYNCS.PHASECHK.TRANS64.TRYWAIT P0, [UR31+0xd0], R3 ;  /* 0x0000d003ff0075a7 */ /* 0x002e64000800111f */
[----:B-1----:R-:W-:Y:S05]  /*4910*/  @!P0 BRA `(.L_x_83) ;  /* 0x0000005c00848947 */ /* 0x002fea0003800000 */
.L_x_180:
[----:B------:R-:W2:Y:S01]  /*4920*/  LDS.128 R4, [UR31+0x110] ;  /* 0x0001101fff047984 */ /* 0x000ea20008000c00 */
[----:B------:R-:W-:Y:S01]  /*4930*/  UISETP.GE.AND UP0, UPT, UR39, 0x1, UPT ;  /* 0x000000012700788c */ /* 0x000fe2000bf06270 */
[----:B------:R-:W-:Y:S01]  /*4940*/  @!PT LDS RZ, [RZ] ;  /* 0x00000000fffff984 */ /* 0x000fe20000000800 */
[----:B------:R-:W-:Y:S01]  /*4950*/  @!PT LDS RZ, [RZ] ;  /* 0x00000000fffff984 */ /* 0x000fe20000000800 */
[----:B------:R-:W-:Y:S01]  /*4960*/  @!PT LDS RZ, [RZ] ;  /* 0x00000000fffff984 */ /* 0x000fe20000000800 */
[----:B------:R-:W-:Y:S01]  /*4970*/  @!PT LDS RZ, [RZ] ;  /* 0x00000000fffff984 */ /* 0x000fe20000000800 */
[----:B------:R3:W-:Y:S06]  /*4980*/  MEMBAR.ALL.CTA ;  /* 0x0000000000007992 */ /* 0x0007ec0000008000 */
[----:B---3--:R-:W3:Y:S02]  /*4990*/  FENCE.VIEW.ASYNC.S ;  /* 0x00000000000073c6 */ /* 0x008ee40000000000 */
[----:B---3--:R-:W-:Y:S01]  /*49a0*/  SYNCS.ARRIVE.TRANS64.RED.A1T0 RZ, [UR49], RZ ;  /* 0x000000ffffff79a7 */ /* 0x008fe20008100431 */
[----:B--2---:R-:W-:Y:S11]  /*49b0*/  LOP3.LUT P0, RZ, R6, 0x1, RZ, 0xc0, !PT ;  /* 0x0000000106ff7812 */ /* 0x004ff6000780c0ff */
[----:B------:R-:W-:Y:S02]  /*49c0*/  @!UPT UIADD3 URZ, UPT, UPT, URZ, URZ, URZ ;  /* 0x000000fffffff290 */ /* 0x000fe4000fffe0ff */
[----:B------:R-:W-:Y:S01]  /*49d0*/  VOTEU.ANY UP2, P0 ;  /* 0x0000000000ff7886 */ /* 0x000fe20000040100 */
[----:B------:R-:W-:Y:S11]  /*49e0*/  PLOP3.LUT P0, PT, PT, PT, UP2, 0x80, 0x8 ;  /* 0x000000000008781c */ /* 0x000ff60003f0f028 */
[----:B------:R-:W-:Y:S02]  /*49f0*/  @!UPT UIADD3 URZ, UPT, UPT, URZ, URZ, URZ ;  /* 0x000000fffffff290 */ /* 0x000fe4000fffe0ff */
[----:B-1----:R-:W-:Y:S02]  /*4a00*/  @P0 MOV R3, R4 ;  /* 0x0000000400030202 */ /* 0x002fe40000000f00 */
[----:B------:R-:W-:Y:S02]  /*4a10*/  @P0 LOP3.LUT R2, R5, 0xffff, RZ, 0xc0, !PT ;  /* 0x0000ffff05020812 */ /* 0x000fe400078ec0ff */
[----:B------:R-:W-:Y:S02]  /*4a20*/  @P0 R2UR UR5, R3 ;  /* 0x00000000030502ca */ /* 0x000fe400000e0000 */
[----:B------:R-:W-:Y:S11]  /*4a30*/  @P0 R2UR UR4, R2 ;  /* 0x00000000020402ca */ /* 0x000ff600000e0000 */
[----:B------:R-:W-:Y:S02]  /*4a40*/  @UP2 UMOV UR15, UR5 ;  /* 0x00000005000f2c82 */ /* 0x000fe40008000000 */
[----:B------:R-:W-:Y:S01]  /*4a50*/  @UP2 UMOV UR14, UR4 ;  /* 0x00000004000e2c82 */ /* 0x000fe20008000000 */
[----:B------:R-:W-:Y:S05]  /*4a60*/  BRA.U !UP0, `(.L_x_84) ;  /* 0x0000000108c07547 */ /* 0x000fea000b800000 */
[----:B------:R-:W-:Y:S02]  /*4a70*/  UIMAD.WIDE.U32 UR8, UR14, UR47, URZ ;  /* 0x0000002f0e0872a5 */ /* 0x000fe4000f8e00ff */
[----:B------:R-:W-:Y:S02]  /*4a80*/  UP2UR UR16, UPR, URZ, 0x4 ;  /* 0x00000004ff107883 */ /* 0x000fe40008000000 */
[----:B------:R-:W-:Y:S02]  /*4a90*/  UISETP.NE.AND UP2, UPT, UR46, 0x1, UPT ;  /* 0x000000012e00788c */ /* 0x000fe4000bf45270 */
[----:B------:R-:W-:Y:S02]  /*4aa0*/  UIMAD.WIDE.U32 UR10, UR15, UR44, URZ ;  /* 0x0000002c0f0a72a5 */ /* 0x000fe4000f8e00ff */
[----:B------:R-:W-:Y:S02]  /*4ab0*/  USEL UR4, UR38, UR60, !UP2 ;  /* 0x0000003c26047287 */ /* 0x000fe4000d000000 */
[----:B------:R-:W-:Y:S02]  /*4ac0*/  UISETP.NE.AND UP0, UPT, UR30, 0x1, UPT ;  /* 0x000000011e00788c */ /* 0x000fe4000bf05270 */
[----:B------:R-:W-:Y:S02]  /*4ad0*/  UP2UR UR20, UPR, URZ, 0x2 ;  /* 0x00000002ff147883 */ /* 0x000fe40008000000 */
[----:B------:R-:W-:Y:S02]  /*4ae0*/  UISETP.NE.AND UP1, UPT, UR39, 0x1, UPT ;  /* 0x000000012700788c */ /* 0x000fe4000bf25270 */
[----:B------:R-:W-:Y:S02]  /*4af0*/  UIMAD.WIDE.U32 UR12, UR4, UR22, URZ ;  /* 0x00000016040c72a5 */ /* 0x000fe4000f8e00ff */
[----:B------:R-:W-:Y:S01]  /*4b00*/  USEL UR7, UR48, UR61, !UP0 ;  /* 0x0000003d30077287 */ /* 0x000fe2000c000000 */
[----:B------:R-:W-:Y:S02]  /*4b10*/  UMOV UR5, UR9 ;  /* 0x0000000900057c82 */ /* 0x000fe40008000000 */
[----:B------:R-:W-:Y:S02]  /*4b20*/  USHF.R.U32.HI UR6, URZ, UR63, UR5 ;  /* 0x0000003fff067299 */ /* 0x000fe40008011605 */
[----:B------:R-:W-:Y:S02]  /*4b30*/  UIMAD.WIDE.U32 UR18, UR7, UR22, URZ ;  /* 0x00000016071272a5 */ /* 0x000fe4000f8e00ff */
[----:B------:R-:W-:Y:S02]  /*4b40*/  USEL UR6, UR14, UR6, !UP2 ;  /* 0x000000060e067287 */ /* 0x000fe4000d000000 */
[----:B------:R-:W-:Y:S01]  /*4b50*/  UISETP.NE.AND UP2, UPT, UR16, URZ, UPT ;  /* 0x000000ff1000728c */ /* 0x000fe2000bf45270 */
[----:B------:R-:W-:Y:S01]  /*4b60*/  UMOV UR5, UR11 ;  /* 0x0000000b00057c82 */ /* 0x000fe20008000000 */
[----:B------:R-:W-:Y:S02]  /*4b70*/  UIMAD.WIDE.U32 UR10, UR6, UR22, URZ ;  /* 0x00000016060a72a5 */ /* 0x000fe4000f8e00ff */
[----:B------:R-:W-:Y:S03]  /*4b80*/  USHF.R.U32.HI UR8, URZ, UR45, UR5 ;  /* 0x0000002dff087299 */ /* 0x000fe60008011605 */
[----:B------:R-:W-:Y:S02]  /*4b90*/  UMOV UR5, UR13 ;  /* 0x0000000d00057c82 */ /* 0x000fe40008000000 */
[----:B------:R-:W-:Y:S03]  /*4ba0*/  @UP1 USHF.R.U32.HI UR4, URZ, UR23, UR5 ;  /* 0x00000017ff041299 */ /* 0x000fe60008011605 */
[----:B------:R-:W-:Y:S01]  /*4bb0*/  UMOV UR5, UR19 ;  /* 0x0000001300057c82 */ /* 0x000fe20008000000 */
[----:B------:R-:W-:Y:S02]  /*4bc0*/  UIMAD UR4, UR39, UR4, URZ ;  /* 0x00000004270472a4 */ /* 0x000fe4000f8e02ff */
[----:B------:R-:W-:Y:S02]  /*4bd0*/  @UP1 USHF.R.U32.HI UR7, URZ, UR23, UR5 ;  /* 0x00000017ff071299 */ /* 0x000fe40008011605 */
[----:B------:R-:W-:Y:S02]  /*4be0*/  USEL UR5, UR15, UR8, !UP0 ;  /* 0x000000080f057287 */ /* 0x000fe4000c000000 */
[----:B------:R-:W-:Y:S02]  /*4bf0*/  UIMAD UR8, UR39, UR7, URZ ;  /* 0x00000007270872a4 */ /* 0x000fe4000f8e02ff */
[----:B------:R-:W-:Y:S03]  /*4c00*/  UISETP.GE.AND UP0, UPT, UR6, UR4, UPT ;  /* 0x000000040600728c */ /* 0x000fe6000bf06270 */
[----:B------:R-:W-:Y:S01]  /*4c10*/  UMOV UR4, UR11 ;  /* 0x0000000b00047c82 */ /* 0x000fe20008000000 */
[----:B------:R-:W-:Y:S02]  /*4c20*/  UISETP.GE.OR UP0, UPT, UR5, UR8, UP0 ;  /* 0x000000080500728c */ /* 0x000fe40008706670 */
[----:B------:R-:W-:Y:S02]  /*4c30*/  USHF.R.U32.HI UR4, URZ, UR23, UR4 ;  /* 0x00000017ff047299 */ /* 0x000fe40008011604 */
[----:B------:R-:W-:Y:S02]  /*4c40*/  UIMAD.WIDE.U32 UR8, UR5, UR22, URZ ;  /* 0x00000016050872a5 */ /* 0x000fe4000f8e00ff */
[----:B------:R-:W-:Y:S04]  /*4c50*/  USEL UR10, UR6, UR4, !UP1 ;  /* 0x00000004060a7287 */ /* 0x000fe8000c800000 */
[----:B------:R-:W-:Y:S01]  /*4c60*/  UIADD3 UR11, UPT, UPT, -UR10, URZ, URZ ;  /* 0x000000ff0a0b7290 */ /* 0x000fe2000fffe1ff */
[----:B------:R-:W-:Y:S02]  /*4c70*/  @!UP0 UMOV UR4, UR9 ;  /* 0x0000000900048c82 */ /* 0x000fe40008000000 */
[----:B------:R-:W-:Y:S02]  /*4c80*/  @!UP0 USHF.R.U32.HI UR4, URZ, UR23, UR4 ;  /* 0x00000017ff048299 */ /* 0x000fe40008011604 */
[----:B------:R-:W-:Y:S02]  /*4c90*/  UIMAD UR8, UR39, UR11, UR6 ;  /* 0x0000000b270872a4 */ /* 0x000fe4000f8e0206 */
[----:B------:R-:W-:Y:S02]  /*4ca0*/  @!UP0 USEL UR4, UR5, UR4, !UP1 ;  /* 0x0000000405048287 */ /* 0x000fe4000c800000 */
[----:B------:R-:W-:Y:S02]  /*4cb0*/  UISETP.NE.AND UP1, UPT, UR20, URZ, UPT ;  /* 0x000000ff1400728c */ /* 0x000fe4000bf25270 */
[----:B------:R-:W-:Y:S02]  /*4cc0*/  @!UP0 UIMAD UR8, UR7, UR8, UR4 ;  /* 0x00000008070882a4 */ /* 0x000fe4000f8e0204 */
[----:B------:R-:W-:Y:S02]  /*4cd0*/  @!UP0 UIADD3 UR9, UPT, UPT, UR10, -UR4, URZ ;  /* 0x800000040a098290 */ /* 0x000fe4000fffe0ff */
[----:B------:R-:W-:Y:S02]  /*4ce0*/  UIADD3 UR4, UPT, UPT, -UR5, URZ, URZ ;  /* 0x000000ff05047290 */ /* 0x000fe4000fffe1ff */
[----:B------:R-:W-:Y:S02]  /*4cf0*/  UIADD3 UR7, UPT, UPT, -UR6, URZ, URZ ;  /* 0x000000ff06077290 */ /* 0x000fe4000fffe1ff */
[----:B------:R-:W-:Y:S02]  /*4d00*/  @!UP0 UIMAD UR6, UR9, UR39, UR5 ;  /* 0x00000027090682a4 */ /* 0x000fe4000f8e0205 */
[----:B------:R-:W-:Y:S02]  /*4d10*/  UIMAD UR15, UR30, UR4, UR15 ;  /* 0x000000041e0f72a4 */ /* 0x000fe4000f8e020f */
[----:B------:R-:W-:Y:S01]  /*4d20*/  UIMAD UR4, UR46, UR7, UR14 ;  /* 0x000000072e0472a4 */ /* 0x000fe2000f8e020e */
[----:B------:R-:W-:Y:S02]  /*4d30*/  @!UP0 UMOV UR5, UR8 ;  /* 0x0000000800058c82 */ /* 0x000fe40008000000 */
[----:B------:R-:W-:Y:S02]  /*4d40*/  UIMAD UR15, UR5, UR30, UR15 ;  /* 0x0000001e050f72a4 */ /* 0x000fe4000f8e020f */
[----:B------:R-:W-:Y:S11]  /*4d50*/  UIMAD UR14, UR6, UR46, UR4 ;  /* 0x0000002e060e72a4 */ /* 0x000ff6000f8e0204 */
[----:B------:R-:W-:Y:S01]  /*4d60*/  @!UPT UIADD3 URZ, UPT, UPT, URZ, URZ, URZ ;  /* 0x000000fffffff290 */ /* 0x000fe2000fffe0ff */
.L_x_84:
[----:B------:R-:W1:Y:S01]  /*4d70*/  @!UP3 LDCU.128 UR8, c[0x0][0xb10] ;  /* 0x00016200ff08b7ac */ /* 0x000e620008000c00 */
[----:B------:R-:W-:Y:S02]  /*4d80*/  ISETP.NE.U32.AND P1, PT, RZ, UR40, PT ;  /* 0x00000028ff007c0c */ /* 0x000fe4000bf25070 */
[----:B------:R-:W-:Y:S02]  /*4d90*/  SHF.L.U32 R8, R10, 0x1f, RZ ;  /* 0x0000001f0a087819 */ /* 0x000fe400000006ff */
[----:B------:R-:W-:Y:S01]  /*4da0*/  ISETP.NE.AND.EX P1, PT, RZ, UR41, PT, P1 ;  /* 0x00000029ff007c0c */ /* 0x000fe2000bf25310 */
[----:B------:R-:W2:Y:S01]  /*4db0*/  @!UP3 LDCU UR5, c[0x0][0xb0c] ;  /* 0x00016180ff05b7ac */ /* 0x000ea20008000800 */
[----:B------:R-:W-:Y:S02]  /*4dc0*/  USHF.L.U32 UR34, UR21, 0x7, URZ ;  /* 0x0000000715227899 */ /* 0x000fe400080006ff */
[----:B-1----:R-:W-:Y:S07]  /*4dd0*/  UIMAD.WIDE.U32 UR6, UR15, UR8, URZ ;  /* 0x000000080f0672a5 */ /* 0x002fee000f8e00ff */
[----:B------:R-:W-:Y:S01]  /*4de0*/  @!UP3 UMOV UR4, UR7 ;  /* 0x000000070004bc82 */ /* 0x000fe20008000000 */
[----:B--2---:R-:W-:Y:S02]  /*4df0*/  @!UP3 UISETP.NE.AND UP0, UPT, UR5, 0x1, UPT ;  /* 0x000000010500b88c */ /* 0x004fe4000bf05270 */
[----:B------:R-:W-:Y:S02]  /*4e00*/  @!UP3 USHF.R.U32.HI UR4, URZ, UR9, UR4 ;  /* 0x00000009ff04b299 */ /* 0x000fe40008011604 */
[----:B------:R-:W-:Y:S02]  /*4e10*/  UIMAD.WIDE.U32 UR6, UR14, UR11, URZ ;  /* 0x0000000b0e0672a5 */ /* 0x000fe4000f8e00ff */
[----:B------:R-:W-:Y:S02]  /*4e20*/  @!UP3 USEL UR8, UR15, UR4, !UP0 ;  /* 0x000000040f08b287 */ /* 0x000fe4000c000000 */
[----:B------:R-:W-:Y:S03]  /*4e30*/  @!UP3 UISETP.NE.AND UP0, UPT, UR10, 0x1, UPT ;  /* 0x000000010a00b88c */ /* 0x000fe6000bf05270 */
[----:B------:R-:W-:Y:S02]  /*4e40*/  @!UP3 UMOV UR6, UR7 ;  /* 0x000000070006bc82 */ /* 0x000fe40008000000 */
[----:B------:R-:W1:Y:S02]  /*4e50*/  @!UP3 LDCU UR4, c[0x0][0xb20] ;  /* 0x00016400ff04b7ac */ /* 0x000e640008000800 */
[----:B-1----:R-:W-:Y:S04]  /*4e60*/  @!UP3 USHF.R.U32.HI UR6, URZ, UR4, UR6 ;  /* 0x00000004ff06b299 */ /* 0x002fe80008011606 */
[----:B------:R-:W-:Y:S04]  /*4e70*/  @!UP3 USEL UR6, UR14, UR6, !UP0 ;  /* 0x000000060e06b287 */ /* 0x000fe8000c000000 */
[----:B------:R-:W-:Y:S02]  /*4e80*/  @!UP3 UIADD3 UR4, UPT, UPT, -UR8, UR6, URZ ;  /* 0x000000060804b290 */ /* 0x000fe4000fffe1ff */
[----:B------:R-:W-:Y:S02]  /*4e90*/  @!UP3 UIADD3 UR6, UPT, UPT, UR8, -UR6, URZ ;  /* 0x800000060806b290 */ /* 0x000fe4000fffe0ff */
[----:B------:R-:W-:Y:S02]  /*4ea0*/  @!UP3 UIMAD UR15, UR4, UR5, UR15 ;  /* 0x00000005040fb2a4 */ /* 0x000fe4000f8e020f */
[----:B------:R-:W-:Y:S01]  /*4eb0*/  @!UP3 UIMAD UR14, UR6, UR10, UR14 ;  /* 0x0000000a060eb2a4 */ /* 0x000fe2000f8e020e */
[----:B------:R-:W-:Y:S11]  /*4ec0*/  BRA.U UP4, `(.L_x_85) ;  /* 0x0000000104107547 */ /* 0x000ff6000b800000 */
[----:B------:R-:W-:Y:S04]  /*4ed0*/  MOV R2, UR62 ;  /* 0x0000003e00027c02 */ /* 0x000fe80008000f00 */
[----:B------:R-:W-:Y:S04]  /*4ee0*/  SHF.L.U32 R3, R2, 0x1f, RZ ;  /* 0x0000001f02037819 */ /* 0x000fe800000006ff */
[----:B------:R-:W1:Y:S02]  /*4ef0*/  SYNCS.PHASECHK.TRANS64.TRYWAIT P2, [UR31+0xc8], R3 ;  /* 0x0000c803ff0075a7 */ /* 0x000e64000804111f */
[----:B-1----:R-:W-:Y:S05]  /*4f00*/  @!P2 BRA `(.L_x_86) ;  /* 0x000000580020a947 */ /* 0x002fea0003800000 */
.L_x_85:
[----:B------:R-:W-:Y:S05]  /*4f10*/  BRA.U !UP6, `(.L_x_87) ;  /* 0x000000010e387547 */ /* 0x000fea000b800000 */
[----:B------:R-:W-:Y:S01]  /*4f20*/  UPLOP3.LUT UP1, UPT, UPT, UPT, UP5, 0x80, 0x8 ;  /* 0x000000000008789c */ /* 0x000fe20003f2f050 */
[----:B-1----:R-:W-:Y:S01]  /*4f30*/  HFMA2 R2, -RZ, RZ, 0, 5.9604644775390625e-08 ;  /* 0x00000001ff027431 */ /* 0x002fe200000001ff */
[----:B------:R-:W1:Y:S01]  /*4f40*/  LDCU.64 UR8, c[0x0][0x358] ;  /* 0x00006b00ff0877ac */ /* 0x000e620008000a00 */
[----:B------:R-:W-:Y:S03]  /*4f50*/  IMAD.MOV.U32 R87, RZ, RZ, 0x1 ;  /* 0x00000001ff577424 */ /* 0x000fe600078e00ff */
[----:B------:R-:W-:Y:S05]  /*4f60*/  PLOP3.LUT P2, PT, PT, PT, UP1, 0x80, 0x8 ;  /* 0x000000000008781c */ /* 0x000fea0003f4f018 */
[----:B------:R-:W2:Y:S01]  /*4f70*/  @UP1 LDCU.64 UR4, c[0x0][0x888] ;  /* 0x00011100ff0417ac */ /* 0x000ea20008000a00 */
[----:B------:R-:W-:Y:S07]  /*4f80*/  @UP1 UIMAD UR6, UR52, UR40, URZ ;  /* 0x00000028340612a4 */ /* 0x000fee000f8e02ff */
[----:B------:R-:W-:Y:S01]  /*4f90*/  @!P2 PRMT R87, R2, 0x7610, R87 ;  /* 0x000076100257a816 */ /* 0x000fe20000000057 */
[----:B--2---:R-:W-:Y:S06]  /*4fa0*/  @UP1 UIMAD.WIDE UR4, UR6, 0x4, UR4 ;  /* 0x00000004060418a5 */ /* 0x004fec000f8e0204 */
[----:B------:R-:W-:Y:S01]  /*4fb0*/  IMAD.U32 R14, RZ, RZ, UR4 ;  /* 0x00000004ff0e7e24 */ /* 0x000fe2000f8e00ff */
[----:B------:R-:W-:Y:S04]  /*4fc0*/  MOV R15, UR5 ;  /* 0x00000005000f7c02 */ /* 0x000fe80008000f00 */
[----:B------:R-:W2:Y:S01]  /*4fd0*/  @!UP1 LDCU UR4, c[0x0][0x880] ;  /* 0x00011000ff0497ac */ /* 0x000ea20008000800 */
[----:B-1---5:R3:W5:Y:S02]  /*4fe0*/  @P2 LDG.E R41, desc[UR8][R14.64] ;  /* 0x000000080e292981 */ /* 0x022764000c1e1900 */
[----:B--23--:R-:W-:Y:S07]  /*4ff0*/  @!P2 IMAD.U32 R41, RZ, RZ, UR4 ;  /* 0x00000004ff29ae24 */ /* 0x00cfee000f8e00ff */
.L_x_87:
[----:B-----5:R-:W-:Y:S01]  /*5000*/  @!P1 FSETP.EQ.AND P3, PT, R41, RZ, PT ;  /* 0x000000ff2900920b */ /* 0x020fe20003f62000 */
[----:B------:R-:W-:Y:S01]  /*5010*/  @!UPT UIADD3 URZ, UPT, UPT, URZ, URZ, URZ ;  /* 0x000000fffffff290 */ /* 0x000fe2000fffe0ff */
[----:B------:R-:W-:Y:S11]  /*5020*/  @!P1 BRA `(.L_x_88) ;  /* 0x0000000000149947 */ /* 0x000ff60003800000 */
[----:B------:R-:W-:Y:S02]  /*5030*/  LOP3.LUT P1, RZ, R87, 0xff, RZ, 0xc0, !PT ;  /* 0x000000ff57ff7812 */ /* 0x000fe4000782c0ff */
[----:B------:R-:W-:Y:S04]  /*5040*/  PLOP3.LUT P3, PT, PT, PT, UP1, 0x80, 0x8 ;  /* 0x000000000008781c */ /* 0x000fe80003f6f018 */
[----:B------:R-:W-:Y:S07]  /*5050*/  PLOP3.LUT P3, PT, P3, PT, PT, 0x8, 0x80 ;  /* 0x000000000080781c */ /* 0x000fee0001f6e170 */
[----:B------:R-:W-:Y:S11]  /*5060*/  @P1 FSETP.EQ.AND P3, PT, R41, RZ, PT ;  /* 0x000000ff2900120b */ /* 0x000ff60003f62000 */
[----:B------:R-:W-:Y:S02]  /*5070*/  @!UPT UIADD3 URZ, UPT, UPT, URZ, URZ, URZ ;  /* 0x000000fffffff290 */ /* 0x000fe4000fffe0ff */
.L_x_88:
[----:B------:R-:W-:Y:S01]  /*5080*/  USHF.L.U32 UR35, UR51, 0x7, URZ ;  /* 0x0000000733237899 */ /* 0x000fe200080006ff */
[----:B------:R-:W2:Y:S01]  /*5090*/  SYNCS.PHASECHK.TRANS64.TRYWAIT P1, [UR31+0xa0], R8 ;  /* 0x0000a008ff0075a7 */ /* 0x000ea2000802111f */
[----:B------:R-:W-:Y:S02]  /*50a0*/  UISETP.NE.AND UP0, UPT, UR56, 0x1, UPT ;  /* 0x000000013800788c */ /* 0x000fe4000bf05270 */
[----:B------:R-:W-:Y:S01]  /*50b0*/  UIMAD.WIDE.U32 UR4, UR35, UR57, URZ ;  /* 0x00000039230472a5 */ /* 0x000fe2000f8e00ff */
[----:B------:R-:W-:Y:S04]  /*50c0*/  ELECT P2, URZ, PT ;  /* 0x0000000000ff782f */ /* 0x000fe80003840000 */
[----:B------:R-:W-:Y:S02]  /*50d0*/  PLOP3.LUT P2, PT, P3, P2, PT, 0xf2, 0x2f ;  /* 0x00000000002f781c */ /* 0x000fe40001f45e72 */
[----:B------:R-:W-:Y:S02]  /*50e0*/  UMOV UR4, UR5 ;  /* 0x0000000500047c82 */ /* 0x000fe40008000000 */
[----:B------:R-:W-:Y:S04]  /*50f0*/  USHF.R.U32.HI UR4, URZ, UR58, UR4 ;  /* 0x0000003aff047299 */ /* 0x000fe80008011604 */
[----:B------:R-:W-:Y:S02]  /*5100*/  USEL UR36, UR35, UR4, !UP0 ;  /* 0x0000000423247287 */ /* 0x000fe4000c000000 */
[----:B------:R-:W-:Y:S02]  /*5110*/  UISETP.NE.AND UP0, UPT, UR59, 0x1, UPT ;  /* 0x000000013b00788c */ /* 0x000fe4000bf05270 */
[----:B------:R-:W-:Y:S07]  /*5120*/  UIMAD.WIDE.U32 UR4, UR36, UR42, URZ ;  /* 0x0000002a240472a5 */ /* 0x000fee000f8e00ff */
[----:B------:R-:W-:Y:S02]  /*5130*/  UMOV UR4, UR5 ;  /* 0x0000000500047c82 */ /* 0x000fe40008000000 */
[----:B------:R-:W-:Y:S04]  /*5140*/  USHF.R.U32.HI UR4, URZ, UR43, UR4 ;  /* 0x0000002bff047299 */ /* 0x000fe80008011604 */
[----:B------:R-:W-:Y:S02]  /*5150*/  USEL UR37, UR36, UR4, !UP0 ;  /* 0x0000000424257287 */ /* 0x000fe4000c000000 */
[----:B------:R-:W-:Y:S02]  /*5160*/  UIADD3 UR4, UPT, UPT, -UR36, URZ, URZ ;  /* 0x000000ff24047290 */ /* 0x000fe4000fffe1ff */
[----:B------:R-:W-:Y:S02]  /*5170*/  UIADD3 UR5, UPT, UPT, -UR37, URZ, URZ ;  /* 0x000000ff25057290 */ /* 0x000fe4000fffe1ff */
[----:B------:R-:W-:Y:S02]  /*5180*/  UIMAD UR35, UR56, UR4, UR35 ;  /* 0x00000004382372a4 */ /* 0x000fe4000f8e0223 */
[----:B------:R-:W-:Y:S01]  /*5190*/  UIMAD UR36, UR59, UR5, UR36 ;  /* 0x000000053b2472a4 */ /* 0x000fe2000f8e0224 */
[----:B--2---:R-:W-:Y:S11]  /*51a0*/  @!P1 BRA `(.L_x_89) ;  /* 0x0000005400909947 */ /* 0x004ff60003800000 */
.L_x_183:
[----:B------:R-:W-:Y:S01]  /*51b0*/  VOTEU.ALL UP0, P2 ;  /* 0x0000000000ff7886 */ /* 0x000fe20001000000 */
[----:B-1----:R-:W-:Y:S04]  /*51c0*/  @!P2 IADD3 R3, P1, PT, R12, 0x580, RZ ;  /* 0x000005800c03a810 */ /* 0x002fe80007f3e0ff */
[----:B------:R-:W-:Y:S01]  /*51d0*/  @!UP0 UPRMT UR4, URZ, 0x40, URZ ;  /* 0x00000040ff048896 */ /* 0x000fe200080000ff */
[----:B------:R-:W-:Y:S01]  /*51e0*/  @!P2 IMAD.X R2, RZ, RZ, R13, P1 ;  /* 0x000000ffff02a224 */ /* 0x000fe200008e060d */
[----:B------:R-:W-:Y:S01]  /*51f0*/  @!P2 R2UR UR5, R3 ;  /* 0x000000000305a2ca */ /* 0x000fe200000e0000 */
[----:B------:R-:W-:Y:S02]  /*5200*/  @!UP0 UIADD3 UR32, UPT, UPT, UR31, 0x200, URZ ;  /* 0x000002001f208890 */ /* 0x000fe4000fffe0ff */
[----:B------:R-:W-:Y:S02]  /*5210*/  @!UP0 UPRMT UR6, UR4, 0x5410, URZ ;  /* 0x0000541004068896 */ /* 0x000fe400080000ff */
[----:B------:R-:W-:Y:S01]  /*5220*/  @!P2 R2UR UR4, R2 ;  /* 0x000000000204a2ca */ /* 0x000fe200000e0000 */
[----:B------:R-:W-:Y:S07]  /*5230*/  VOTEU.ALL UP0, P2 ;  /* 0x0000000000ff7886 */ /* 0x000fee0001000000 */
[----:B------:R-:W-:Y:S05]  /*5240*/  IMAD.U32 R2, RZ, RZ, UR5 ;  /* 0x00000005ff027e24 */ /* 0x000fea000f8e00ff */
[----:B------:R-:W-:Y:S01]  /*5250*/  IMAD.U32 R3, RZ, RZ, UR4 ;  /* 0x00000004ff037e24 */ /* 0x000fe2000f8e00ff */
[----:B------:R-:W-:Y:S01]  /*5260*/  @!P2 R2UR UR4, R2 ;  /* 0x000000000204a2ca */ /* 0x000fe200000e0000 */
[----:B------:R-:W-:Y:S03]  /*5270*/  @!P2 IMAD.MOV.U32 R2, RZ, RZ, 0x2000 ;  /* 0x00002000ff02a424 */ /* 0x000fe600078e00ff */
[----:B------:R-:W-:Y:S11]  /*5280*/  @!P2 R2UR UR5, R3 ;  /* 0x000000000305a2ca */ /* 0x000ff600000e0000 */
[----:B------:R-:W-:Y:S02]  /*5290*/  @!UPT UIADD3 URZ, UPT, UPT, URZ, URZ, URZ ;  /* 0x000000fffffff290 */ /* 0x000fe4000fffe0ff */
[----:B------:R1:W-:Y:S01]  /*52a0*/  @!UP0 UTMALDG.4D.IM2COL [UR32], [UR4], UR6 ;  /* 0x00000020040083b4 */ /* 0x0003e20008058006 */
[----:B------:R1:W-:Y:S01]  /*52b0*/  @!P2 SYNCS.ARRIVE.TRANS64.RED.A0TR RZ, [UR31+0x80], R2 ;  /* 0x00008002ffffa9a7 */ /* 0x0003e2000830041f */
[----:B------:R-:W-:Y:S01]  /*52c0*/  SYNCS.ARRIVE.TRANS64.RED.A1T0 RZ, [UR55], RZ ;  /* 0x000000ffffff79a7 */ /* 0x000fe20008100437 */
[----:B------:R-:W2:Y:S02]  /*52d0*/  SYNCS.PHASECHK.TRANS64.TRYWAIT P1, [UR31+0xa8], R8 ;  /* 0x0000a808ff0075a7 */ /* 0x000ea4000802111f */
[----:B-12---:R-:W-:Y:S05]  /*52e0*/  @!P1 BRA `(.L_x_90) ;  /* 0x0000005400589947 */ /* 0x006fea0003800000 */
.L_x_185:
[----:B------:R-:W-:Y:S01]  /*52f0*/  VOTEU.ALL UP0, P2 ;  /* 0x0000000000ff7886 */ /* 0x000fe20001000000 */
[----:B-1----:R-:W-:Y:S01]  /*5300*/  @!P2 IADD3 R3, P1, PT, R12, 0x580, RZ ;  /* 0x000005800c03a810 */ /* 0x002fe20007f3e0ff */
[----:B------:R-:W-:Y:S01]  /*5310*/  UMOV UR27, UR35 ;  /* 0x00000023001b7c82 */ /* 0x000fe20008000000 */
[----:B------:R-:W-:Y:S01]  /*5320*/  UMOV UR28, UR36 ;  /* 0x00000024001c7c82 */ /* 0x000fe20008000000 */
[----:B------:R-:W-:Y:S01]  /*5330*/  UMOV UR29, UR37 ;  /* 0x00000025001d7c82 */ /* 0x000fe20008000000 */
[----:B------:R-:W-:Y:S01]  /*5340*/  @!UP0 UPRMT UR4, URZ, 0x40, URZ ;  /* 0x00000040ff048896 */ /* 0x000fe200080000ff */
[----:B------:R-:W-:Y:S01]  /*5350*/  @!P2 IMAD.X R2, RZ, RZ, R13, P1 ;  /* 0x000000ffff02a224 */ /* 0x000fe200008e060d */
[----:B------:R-:W-:Y:S01]  /*5360*/  @!P2 R2UR UR5, R3 ;  /* 0x000000000305a2ca */ /* 0x000fe200000e0000 */
[----:B------:R-:W-:Y:S02]  /*5370*/  @!UP0 UIADD3 UR26, UPT, UPT, UR34, 0x20, URZ ;  /* 0x00000020221a8890 */ /* 0x000fe4000fffe0ff */
[----:B------:R-:W-:Y:S02]  /*5380*/  @!UP0 UPRMT UR6, UR4, 0x5410, URZ ;  /* 0x0000541004068896 */ /* 0x000fe400080000ff */
[----:B------:R-:W-:Y:S01]  /*5390*/  @!P2 R2UR UR4, R2 ;  /* 0x000000000204a2ca */ /* 0x000fe200000e0000 */
[----:B------:R-:W-:Y:S01]  /*53a0*/  @!UP0 UIADD3 UR24, UPT, UPT, UR31, 0x2200, URZ ;  /* 0x000022001f188890 */ /* 0x000fe2000fffe0ff */
[----:B------:R-:W-:Y:S06]  /*53b0*/  VOTEU.ALL UP0, P2 ;  /* 0x0000000000ff7886 */ /* 0x000fec0001000000 */
        /* <DEDUP_REMOVED lines=11> */
.L_x_187:
        /* <DEDUP_REMOVED lines=8> */
[----:B------:R-:W-:Y:S01]  /*54f0*/  @!UP0 UIADD3 UR18, UPT, UPT, UR34, 0x40, URZ ;  /* 0x0000004022128890 */ /* 0x000fe2000fffe0ff */
[----:B------:R-:W-:Y:S01]  /*5500*/  @P0 SHF.R.U32.HI R4, RZ, 0x10, R5 ;  /* 0x00000010ff040819 */ /* 0x000fe20000011605 */
[----:B------:R-:W-:Y:S02]  /*5510*/  @!UP0 UPRMT UR6, UR4, 0x5410, URZ ;  /* 0x0000541004068896 */ /* 0x000fe400080000ff */
[----:B------:R-:W-:Y:S01]  /*5520*/  @!P2 R2UR UR4, R2 ;  /* 0x000000000204a2ca */ /* 0x000fe200000e0000 */
[----:B------:R-:W-:Y:S01]  /*5530*/  @!UP0 UIADD3 UR16, UPT, UPT, UR31, 0x4200, URZ ;  /* 0x000042001f108890 */ /* 0x000fe2000fffe0ff */
[----:B------:R-:W-:Y:S01]  /*5540*/  @P0 R2UR UR52, R4 ;  /* 0x00000000043402ca */ /* 0x000fe200000e0000 */
[----:B------:R-:W-:Y:S05]  /*5550*/  VOTEU.ALL UP0, P2 ;  /* 0x0000000000ff7886 */ /* 0x000fea0001000000 */
        /* <DEDUP_REMOVED lines=11> */
.L_x_189:
        /* <DEDUP_REMOVED lines=9> */
[----:B------:R-:W-:Y:S01]  /*56a0*/  R2UR UR16, R95 ;  /* 0x000000005f1072ca */ /* 0x000fe200000e0000 */
[----:B------:R-:W-:Y:S01]  /*56b0*/  @!UP0 UPRMT UR6, UR4, 0x5410, URZ ;  /* 0x0000541004068896 */ /* 0x000fe200080000ff */
[----:B------:R-:W-:Y:S01]  /*56c0*/  R2UR UR7, R96 ;  /* 0x00000000600772ca */ /* 0x000fe200000e0000 */
[----:B------:R-:W-:Y:S01]  /*56d0*/  @!UP0 UIADD3 UR8, UPT, UPT, UR31, 0x6200, URZ ;  /* 0x000062001f088890 */ /* 0x000fe2000fffe0ff */
[----:B------:R-:W-:Y:S01]  /*56e0*/  @!P2 R2UR UR4, R2 ;  /* 0x000000000204a2ca */ /* 0x000fe200000e0000 */
[----:B------:R-:W-:Y:S01]  /*56f0*/  @!UP0 UIADD3 UR9, UPT, UPT, UR31, 0x98, URZ ;  /* 0x000000981f098890 */ /* 0x000fe2000fffe0ff */
[----:B------:R-:W-:Y:S01]  /*5700*/  LOP3.LUT R10, R10, 0x1, RZ, 0x3c, !PT ;  /* 0x000000010a0a7812 */ /* 0x000fe200078e3cff */
[----:B------:R-:W-:Y:S01]  /*5710*/  VOTEU.ALL UP0, P2 ;  /* 0x0000000000ff7886 */ /* 0x000fe20001000000 */
[----:B------:R-:W-:Y:S01]  /*5720*/  LOP3.LUT R9, R9, 0x1, RZ, 0x3c, !PT ;  /* 0x0000000109097812 */ /* 0x000fe200078e3cff */
[----:B------:R-:W-:Y:S02]  /*5730*/  UPLOP3.LUT UP4, UPT, UPT, UPT, UPT, 0x80, 0x8 ;  /* 0x000000000008789c */ /* 0x000fe40003f8f070 */
[----:B------:R-:W-:Y:S02]  /*5740*/  IMAD.U32 R2, RZ, RZ, UR5 ;  /* 0x00000005ff027e24 */ /* 0x000fe4000f8e00ff */
[----:B------:R-:W-:Y:S02]  /*5750*/  UIADD3 UR21, UPT, UPT, UR14, UR16, URZ ;  /* 0x000000100e157290 */ /* 0x000fe4000fffe0ff */
[----:B------:R-:W-:Y:S02]  /*5760*/  UIADD3 UR51, UPT, UPT, UR15, UR7, URZ ;  /* 0x000000070f337290 */ /* 0x000fe4000fffe0ff */
[----:B------:R-:W-:Y:S01]  /*5770*/  IMAD.U32 R3, RZ, RZ, UR4 ;  /* 0x00000004ff037e24 */ /* 0x000fe2000f8e00ff */
[----:B------:R-:W-:Y:S04]  /*5780*/  @!P2 R2UR UR4, R2 ;  /* 0x000000000204a2ca */ /* 0x000fe800000e0000 */
[----:B------:R-:W-:Y:S11]  /*5790*/  @!P2 R2UR UR5, R3 ;  /* 0x000000000305a2ca */ /* 0x000ff600000e0000 */
[----:B------:R-:W-:Y:S02]  /*57a0*/  @!UPT UIADD3 URZ, UPT, UPT, URZ, URZ, URZ ;  /* 0x000000fffffff290 */ /* 0x000fe4000fffe0ff */
[----:B------:R1:W-:Y:S01]  /*57b0*/  @!UP0 UTMALDG.4D.IM2COL [UR8], [UR4], UR6 ;  /* 0x00000008040083b4 */ /* 0x0003e20008058006 */
[----:B------:R1:W-:Y:S01]  /*57c0*/  @!P2 SYNCS.ARRIVE.TRANS64.RED.A0TR RZ, [UR31+0x98], R0 ;  /* 0x00009800ffffa9a7 */ /* 0x0003e2000830041f */
[----:B------:R-:W-:Y:S01]  /*57d0*/  SYNCS.ARRIVE.TRANS64.RED.A1T0 RZ, [UR50], RZ ;  /* 0x000000ffffff79a7 */ /* 0x000fe20008100432 */
[----:B------:R-:W-:Y:S05]  /*57e0*/  BRA.U UP2, `(.L_x_93) ;  /* 0xfffffff102407547 */ /* 0x000fea000b83ffff */
[----:B------:R-:W-:-:S04]  /*57f0*/  SHF.L.U32 R3, R10, 0x1f, RZ ;  /* 0x0000001f0a037819 */ /* 0x000fc800000006ff */
[----:B------:R-:W2:Y:S02]  /*5800*/  SYNCS.PHASECHK.TRANS64.TRYWAIT P0, [UR31+0xa0], R3 ;  /* 0x0000a003ff0075a7 */ /* 0x000ea4000800111f */
[----:B--2---:R-:W-:Y:S05]  /*5810*/  @!P0 BRA `(.L_x_94) ;  /* 0x0000005000548947 */ /* 0x004fea0003800000 */
.L_x_191:
[----:B------:R-:W2:Y:S02]  /*5820*/  SYNCS.PHASECHK.TRANS64.TRYWAIT P0, [UR31+0xa8], R3 ;  /* 0x0000a803ff0075a7 */ /* 0x000ea4000800111f */
[----:B--2---:R-:W-:Y:S05]  /*5830*/  @!P0 BRA `(.L_x_95) ;  /* 0x0000005000648947 */ /* 0x004fea0003800000 */
.L_x_193:
[----:B------:R-:W2:Y:S02]  /*5840*/  SYNCS.PHASECHK.TRANS64.TRYWAIT P0, [UR31+0xb0], R3 ;  /* 0x0000b003ff0075a7 */ /* 0x000ea4000800111f */
[----:B--2---:R-:W-:Y:S05]  /*5850*/  @!P0 BRA `(.L_x_96) ;  /* 0x0000005000748947 */ /* 0x004fea0003800000 */
.L_x_195:
[----:B-1----:R-:W-:-:S07]  /*5860*/  MOV R0, UR31 ;  /* 0x0000001f00007c02 */ /* 0x002fce0008000f00 */
.L_x_97:
[----:B-1----:R-:W-:-:S04]  /*5870*/  SHF.L.U32 R3, R10, 0x1f, RZ ;  /* 0x0000001f0a037819 */ /* 0x002fc800000006ff */
[----:B------:R1:W2:Y:S03]  /*5880*/  SYNCS.PHASECHK.TRANS64.TRYWAIT P0, [R0+URZ+0xb8], R3 ;  /* 0x0000b803000075a7 */ /* 0x0002a600080011ff */
[----:B--2---:R-:W-:Y:S05]  /*5890*/  @!P0 NANOSLEEP.SYNCS 0x989680 ;  /* 0x009896800000895d */ /* 0x004fea0003900000 */
[----:B------:R-:W2:Y:S02]  /*58a0*/  @!P0 SYNCS.PHASECHK.TRANS64 P0, [R0+URZ+0xb8], R3 ;  /* 0x0000b803000085a7 */ /* 0x000ea400080010ff */
[----:B--2---:R-:W-:Y:S05]  /*58b0*/  @P0 EXIT ;  /* 0x000000000000094d */ /* 0x004fea0003800000 */
[----:B------:R-:W-:Y:S05]  /*58c0*/  BRA `(.L_x_97) ;  /* 0xfffffffc00e87947 */ /* 0x000fea000383ffff */
.L_x_82:
[----:B------:R-:W-:-:S06]  /*58d0*/  UISETP.GE.AND UP0, UPT, UR18, 0x4, UPT ;  /* 0x000000041200788c */ /* 0x000fcc000bf06270 */
[----:B------:R-:W-:-:S13]  /*58e0*/  PLOP3.LUT P0, PT, PT, PT, UP0, 0x80, 0x8 ;  /* 0x000000000008781c */ /* 0x000fda0003f0f008 */
[----:B-1----:R-:W-:Y:S05]  /*58f0*/  @!P0 EXIT ;  /* 0x000000000000894d */ /* 0x002fea0003800000 */
[----:B------:R-:W1:Y:S08]  /*5900*/  S2UR UR4, SR_CgaCtaId ;  /* 0x00000000000479c3 */ /* 0x000e700000008800 */
[----:B------:R-:W-:Y:S01]  /*5910*/  BAR.SYNC.DEFER_BLOCKING 0x6, 0xa0 ;  /* 0x0182800000007b1d */ /* 0x000fe20000010000 */
[C---:B------:R-:W-:Y:S01]  /*5920*/  IMAD.SHL.U32 R0, R85.reuse, 0x20, RZ ;  /* 0x0000002055007824 */ /* 0x040fe200078e00ff */
[C---:B------:R-:W-:Y:S01]  /*5930*/  SHF.L.U32 R37, R85.reuse, 0x10, RZ ;  /* 0x0000001055257819 */ /* 0x040fe200000006ff */
[C---:B------:R-:W-:Y:S01]  /*5940*/  IMAD.SHL.U32 R5, R85.reuse, 0x4, RZ ;  /* 0x0000000455057824 */ /* 0x040fe200078e00ff */
[----:B------:R-:W-:Y:S01]  /*5950*/  LOP3.LUT R86, R85, 0x60, RZ, 0xc0, !PT ;  /* 0x0000006055567812 */ /* 0x000fe200078ec0ff */
[----:B------:R-:W-:Y:S01]  /*5960*/  HFMA2 R83, -RZ, RZ, 0, 5.9604644775390625e-08 ;  /* 0x00000001ff537431 */ /* 0x000fe200000001ff */
[----:B------:R-:W-:-:S02]  /*5970*/  UMOV UR49, 0x400 ;  /* 0x0000040000317882 */ /* 0x000fc40000000000 */
[----:B------:R-:W2:Y:S01]  /*5980*/  LDC.64 R78, c[0x0][0x8b0] ;  /* 0x00022c00ff4e7b82 */ /* 0x000ea20000000a00 */
[----:B------:R-:W3:Y:S01]  /*5990*/  LDCU.128 UR8, c[0x0][0xa80] ;  /* 0x00015000ff0877ac */ /* 0x000ee20008000c00 */
[----:B------:R-:W-:Y:S01]  /*59a0*/  LOP3.LUT R4, R0, 0xc0, RZ, 0xc0, !PT ;  /* 0x000000c000047812 */ /* 0x000fe200078ec0ff */
[----:B------:R-:W-:Y:S01]  /*59b0*/  HFMA2 R81, -RZ, RZ, 0, 0 ;  /* 0x00000000ff517431 */ /* 0x000fe200000001ff */
[----:B------:R-:W-:Y:S01]  /*59c0*/  MOV R36, RZ ;  /* 0x000000ff00247202 */ /* 0x000fe20000000f00 */
[----:B------:R-:W-:Y:S01]  /*59d0*/  IMAD.MOV.U32 R82, RZ, RZ, RZ ;  /* 0x000000ffff527224 */ /* 0x000fe200078e00ff */
[----:B------:R-:W-:Y:S01]  /*59e0*/  LOP3.LUT R5, R4, 0x18, R5, 0xf8, !PT ;  /* 0x0000001804057812 */ /* 0x000fe200078ef805 */
[----:B------:R-:W4:Y:S01]  /*59f0*/  LDCU UR61, c[0x0][0x370] ;  /* 0x00006e00ff3d77ac */ /* 0x000f220008000800 */
[----:B------:R-:W2:Y:S01]  /*5a00*/  LDC.64 R76, c[0x0][0x8a8] ;  /* 0x00022a00ff4c7b82 */ /* 0x000ea20000000a00 */
[----:B------:R-:W-:Y:S02]  /*5a10*/  LOP3.LUT R37, R37, 0x600000, RZ, 0xc0, !PT ;  /* 0x0060000025257812 */ /* 0x000fe400078ec0ff */
[----:B------:R-:W-:Y:S01]  /*5a20*/  LOP3.LUT R5, R5, 0xf20, R0, 0xf8, !PT ;  /* 0x00000f2005057812 */ /* 0x000fe200078ef800 */
[----:B------:R-:W2:Y:S01]  /*5a30*/  LDCU UR45, c[0x0][0xb0c] ;  /* 0x00016180ff2d77ac */ /* 0x000ea20008000800 */
[----:B-1----:R-:W-:Y:S01]  /*5a40*/  ULEA UR49, UR4, UR49, 0x18 ;  /* 0x0000003104317291 */ /* 0x002fe2000f8ec0ff */
[----:B------:R-:W1:Y:S01]  /*5a50*/  LDCU.64 UR4, c[0x0][0x890] ;  /* 0x00011200ff0477ac */ /* 0x000e620008000a00 */
[----:B---3--:R-:W-:Y:S01]  /*5a60*/  IMAD.U32 R94, RZ, RZ, UR8 ;  /* 0x00000008ff5e7e24 */ /* 0x008fe2000f8e00ff */
[----:B------:R-:W-:Y:S01]  /*5a70*/  MOV R92, UR10 ;  /* 0x0000000a005c7c02 */ /* 0x000fe20008000f00 */
[----:B------:R-:W-:Y:S01]  /*5a80*/  IMAD.U32 R93, RZ, RZ, UR9 ;  /* 0x00000009ff5d7e24 */ /* 0x000fe2000f8e00ff */
[----:B------:R-:W3:Y:S01]  /*5a90*/  LDCU UR38, c[0x0][0xb30] ;  /* 0x00016600ff2677ac */ /* 0x000ee20008000800 */
[----:B------:R-:W-:-:S03]  /*5aa0*/  IMAD.U32 R91, RZ, RZ, UR11 ;  /* 0x0000000bff5b7e24 */ /* 0x000fc6000f8e00ff */
[----:B------:R-:W4:Y:S01]  /*5ab0*/  LDS R2, [UR49+0x120] ;  /* 0x00012031ff027984 */ /* 0x000f220008000800 */
[----:B------:R-:W2:Y:S01]  /*5ac0*/  LDCU.64 UR54, c[0x0][0x888] ;  /* 0x00011100ff3677ac */ /* 0x000ea20008000a00 */
[----:B------:R-:W2:Y:S01]  /*5ad0*/  LDCU.64 UR46, c[0x0][0xb28] ;  /* 0x00016500ff2e77ac */ /* 0x000ea20008000a00 */
[----:B------:R-:W2:Y:S01]  /*5ae0*/  LDCU.128 UR56, c[0x0][0xb10] ;  /* 0x00016200ff3877ac */ /* 0x000ea20008000c00 */
[----:B-1----:R-:W-:Y:S01]  /*5af0*/  IMAD.U32 R90, RZ, RZ, UR4 ;  /* 0x00000004ff5a7e24 */ /* 0x002fe2000f8e00ff */
[----:B------:R-:W-:Y:S01]  /*5b00*/  UIADD3 UR4, UPT, UPT, UR49, 0x200, URZ ;  /* 0x0000020031047890 */ /* 0x000fe2000fffe0ff */
[----:B------:R-:W-:Y:S01]  /*5b10*/  IMAD.U32 R89, RZ, RZ, UR5 ;  /* 0x00000005ff597e24 */ /* 0x000fe2000f8e00ff */
[----:B------:R-:W1:Y:S04]  /*5b20*/  LDCU UR60, c[0x0][0x374] ;  /* 0x00006e80ff3c77ac */ /* 0x000e680008000800 */
[----:B------:R-:W-:Y:S01]  /*5b30*/  IMAD.U32 R80, RZ, RZ, UR4 ;  /* 0x00000004ff507e24 */ /* 0x000fe2000f8e00ff */
[----:B------:R-:W-:Y:S01]  /*5b40*/  UMOV UR53, URZ ;  /* 0x000000ff00357c82 */ /* 0x000fe20008000000 */
[----:B------:R-:W-:-:S02]  /*5b50*/  UMOV UR50, URZ ;  /* 0x000000ff00327c82 */ /* 0x000fc40008000000 */
[----:B------:R-:W-:Y:S01]  /*5b60*/  IMAD R84, R5, 0x2, R80 ;  /* 0x0000000205547824 */ /* 0x000fe200078e0250 */
[C---:B----4-:R-:W-:Y:S02]  /*5b70*/  IADD3 R3, PT, PT, R2.reuse, 0x80, RZ ;  /* 0x0000008002037810 */ /* 0x050fe40007ffe0ff */
[----:B------:R-:W-:Y:S02]  /*5b80*/  LOP3.LUT R2, R2, 0xffff, RZ, 0xc0, !PT ;  /* 0x0000ffff02027812 */ /* 0x000fe400078ec0ff */
[----:B------:R-:W-:-:S05]  /*5b90*/  LOP3.LUT R3, R3, 0xffff, RZ, 0xc0, !PT ;  /* 0x0000ffff03037812 */ /* 0x000fca00078ec0ff */
[----:B------:R4:W-:Y:S02]  /*5ba0*/  STL.64 [R1], R2 ;  /* 0x0000000201007387 */ /* 0x0009e40000100a00 */
[C---:B----4-:R-:W-:Y:S02]  /*5bb0*/  LOP3.LUT R3, R85.reuse, 0x2, RZ, 0xc0, !PT ;  /* 0x0000000255037812 */ /* 0x050fe400078ec0ff */
[----:B------:R-:W-:-:S03]  /*5bc0*/  LOP3.LUT R85, R85, 0x4, RZ, 0xc0, !PT ;  /* 0x0000000455557812 */ /* 0x000fc600078ec0ff */
[--C-:B------:R-:W-:Y:S02]  /*5bd0*/  IMAD R100, R3, -0x10, R84.reuse ;  /* 0xfffffff003647824 */ /* 0x100fe400078e0254 */
[----:B-123--:R-:W-:-:S07]  /*5be0*/  IMAD R98, R85, -0x10, R84 ;  /* 0xfffffff055627824 */ /* 0x00efce00078e0254 */
.L_x_141:
[----:B------:R-:W-:Y:S04]  /*5bf0*/  SHF.L.U32 R3, R81, 0x1f, RZ ;  /* 0x0000001f51037819 */ /* 0x000fe800000006ff */
[----:B-1----:R-:W1:Y:S02]  /*5c00*/  SYNCS.PHASECHK.TRANS64.TRYWAIT P0, [UR49+0xd0], R3 ;  /* 0x0000d003ff0075a7 */ /* 0x002e640008001131 */
[----:B-123--:R-:W-:Y:S05]  /*5c10*/  @!P0 BRA `(.L_x_98) ;  /* 0x0000004c009c8947 */ /* 0x00efea0003800000 */
.L_x_197:
[----:B------:R-:W-:Y:S01]  /*5c20*/  LEA R2, R36, UR48, 0x2 ;  /* 0x0000003024027c11 */ /* 0x000fe2000f8e10ff */
        /* <DEDUP_REMOVED lines=9> */
[----:B------:R-:W-:Y:S09]  /*5cc0*/  UPRMT UR4, URZ, 0x654, UR4 ;  /* 0x00000654ff047896 */ /* 0x000ff20008000004 */
[----:B---3--:R-:W-:Y:S01]  /*5cd0*/  SYNCS.ARRIVE.TRANS64.RED.A1T0 RZ, [UR4], RZ ;  /* 0x000000ffffff79a7 */ /* 0x008fe20008100404 */
[----:B------:R-:W5:Y:S01]  /*5ce0*/  LDL R2, [R2] ;  /* 0x0000000002027983 */ /* 0x000f620000100800 */
[----:B--2---:R-:W-:Y:S11]  /*5cf0*/  LOP3.LUT P0, RZ, R6, 0x1, RZ, 0xc0, !PT ;  /* 0x0000000106ff7812 */ /* 0x004ff6000780c0ff */
[----:B------:R-:W-:Y:S02]  /*5d00*/  @!UPT UIADD3 URZ, UPT, UPT, URZ, URZ, URZ ;  /* 0x000000fffffff290 */ /* 0x000fe4000fffe0ff */
[----:B------:R-:W-:Y:S01]  /*5d10*/  VOTEU.ANY UP1, P0 ;  /* 0x0000000000ff7886 */ /* 0x000fe20000020100 */
[----:B------:R-:W-:Y:S01]  /*5d20*/  PLOP3.LUT P0, PT, PT, PT, UP1, 0x80, 0x8 ;  /* 0x000000000008781c */ /* 0x000fe20003f0f018 */
[----:B------:R-:W-:Y:S11]  /*5d30*/  UP2UR UR62, UPR, URZ, 0x2 ;  /* 0x00000002ff3e7883 */ /* 0x000ff60008000000 */
[----:B------:R-:W-:Y:S01]  /*5d40*/  @!UPT UIADD3 URZ, UPT, UPT, URZ, URZ, URZ ;  /* 0x000000fffffff290 */ /* 0x000fe2000fffe0ff */
[----:B-1----:R-:W-:Y:S02]  /*5d50*/  @P0 MOV R3, R4 ;  /* 0x0000000400030202 */ /* 0x002fe40000000f00 */
[----:B------:R-:W-:Y:S02]  /*5d60*/  @P0 LOP3.LUT R0, R5, 0xffff, RZ, 0xc0, !PT ;  /* 0x0000ffff05000812 */ /* 0x000fe400078ec0ff */
[----:B------:R-:W-:Y:S02]  /*5d70*/  @P0 R2UR UR5, R3 ;  /* 0x00000000030502ca */ /* 0x000fe400000e0000 */
[----:B------:R-:W-:Y:S11]  /*5d80*/  @P0 R2UR UR4, R0 ;  /* 0x00000000000402ca */ /* 0x000ff600000e0000 */
[----:B------:R-:W-:Y:S02]  /*5d90*/  @UP1 UMOV UR37, UR5 ;  /* 0x0000000500251c82 */ /* 0x000fe40008000000 */
[----:B------:R-:W-:Y:S01]  /*5da0*/  @UP1 UMOV UR36, UR4 ;  /* 0x0000000400241c82 */ /* 0x000fe20008000000 */
[----:B------:R-:W-:Y:S05]  /*5db0*/  BRA.U !UP0, `(.L_x_99) ;  /* 0x0000000108cc7547 */ /* 0x000fea000b800000 */
[----:B------:R-:W1:Y:S01]  /*5dc0*/  LDCU UR9, c[0x0][0xb20] ;  /* 0x00016400ff0977ac */ /* 0x000e620008000800 */
[----:B------:R-:W-:Y:S02]  /*5dd0*/  UIMAD.WIDE.U32 UR4, UR60, UR59, URZ ;  /* 0x0000003b3c0472a5 */ /* 0x000fe4000f8e00ff */
[----:B------:R-:W-:Y:S02]  /*5de0*/  UIMAD.WIDE.U32 UR6, UR61, UR56, URZ ;  /* 0x000000383d0672a5 */ /* 0x000fe4000f8e00ff */
[----:B------:R-:W-:Y:S02]  /*5df0*/  UIMAD.WIDE.U32 UR10, UR36, UR59, URZ ;  /* 0x0000003b240a72a5 */ /* 0x000fe4000f8e00ff */
[----:B------:R-:W-:Y:S02]  /*5e00*/  UISETP.NE.AND UP0, UPT, UR58, 0x1, UPT ;  /* 0x000000013a00788c */ /* 0x000fe4000bf05270 */
[----:B------:R-:W-:Y:S02]  /*5e10*/  UISETP.NE.AND UP1, UPT, UR45, 0x1, UPT ;  /* 0x000000012d00788c */ /* 0x000fe4000bf25270 */
[----:B------:R-:W-:Y:S02]  /*5e20*/  UISETP.NE.AND UP2, UPT, UR39, 0x1, UPT ;  /* 0x000000012700788c */ /* 0x000fe4000bf45270 */
[----:B------:R-:W-:Y:S01]  /*5e30*/  UIMAD.WIDE.U32 UR12, UR37, UR56, URZ ;  /* 0x00000038250c72a5 */ /* 0x000fe2000f8e00ff */
[----:B------:R-:W-:Y:S01]  /*5e40*/  UMOV UR4, UR5 ;  /* 0x0000000500047c82 */ /* 0x000fe20008000000 */
[----:B------:R-:W-:Y:S01]  /*5e50*/  UMOV UR6, UR11 ;  /* 0x0000000b00067c82 */ /* 0x000fe20008000000 */
[----:B-1----:R-:W-:Y:S03]  /*5e60*/  USHF.R.U32.HI UR8, URZ, UR9, UR4 ;  /* 0x00000009ff087299 */ /* 0x002fe60008011604 */
[----:B------:R-:W-:Y:S02]  /*5e70*/  UMOV UR4, UR7 ;  /* 0x0000000700047c82 */ /* 0x000fe40008000000 */
[----:B------:R-:W-:Y:S02]  /*5e80*/  USHF.R.U32.HI UR5, URZ, UR57, UR4 ;  /* 0x00000039ff057299 */ /* 0x000fe40008011604 */
[----:B------:R-:W-:Y:S02]  /*5e90*/  USEL UR4, UR60, UR8, !UP0 ;  /* 0x000000083c047287 */ /* 0x000fe4000c000000 */
[----:B------:R-:W-:Y:S02]  /*5ea0*/  USHF.R.U32.HI UR8, URZ, UR9, UR6 ;  /* 0x00000009ff087299 */ /* 0x000fe40008011606 */
[----:B------:R-:W-:Y:S02]  /*5eb0*/  UIMAD.WIDE.U32 UR6, UR4, UR46, URZ ;  /* 0x0000002e040672a5 */ /* 0x000fe4000f8e00ff */
[----:B------:R-:W-:Y:S02]  /*5ec0*/  USEL UR9, UR61, UR5, !UP1 ;  /* 0x000000053d097287 */ /* 0x000fe4000c800000 */
[----:B------:R-:W-:Y:S02]  /*5ed0*/  USEL UR8, UR36, UR8, !UP0 ;  /* 0x0000000824087287 */ /* 0x000fe4000c000000 */
[----:B------:R-:W-:Y:S01]  /*5ee0*/  UIMAD.WIDE.U32 UR10, UR9, UR46, URZ ;  /* 0x0000002e090a72a5 */ /* 0x000fe2000f8e00ff */
[----:B------:R-:W-:Y:S01]  /*5ef0*/  UMOV UR6, UR7 ;  /* 0x0000000700067c82 */ /* 0x000fe20008000000 */
[----:B------:R-:W-:Y:S01]  /*5f00*/  UMOV UR5, UR13 ;  /* 0x0000000d00057c82 */ /* 0x000fe20008000000 */
[----:B------:R-:W-:Y:S02]  /*5f10*/  @UP2 USHF.R.U32.HI UR4, URZ, UR47, UR6 ;  /* 0x0000002fff042299 */ /* 0x000fe40008011606 */
[----:B------:R-:W-:Y:S02]  /*5f20*/  USHF.R.U32.HI UR5, URZ, UR57, UR5 ;  /* 0x00000039ff057299 */ /* 0x000fe40008011605 */
[----:B------:R-:W-:Y:S02]  /*5f30*/  UIMAD UR4, UR39, UR4, URZ ;  /* 0x00000004270472a4 */ /* 0x000fe4000f8e02ff */
[----:B------:R-:W-:Y:S02]  /*5f40*/  USEL UR5, UR37, UR5, !UP1 ;  /* 0x0000000525057287 */ /* 0x000fe4000c800000 */
[----:B------:R-:W-:Y:S01]  /*5f50*/  UISETP.GE.AND UP0, UPT, UR8, UR4, UPT ;  /* 0x000000040800728c */ /* 0x000fe2000bf06270 */
[----:B------:R-:W-:Y:S01]  /*5f60*/  UMOV UR6, UR11 ;  /* 0x0000000b00067c82 */ /* 0x000fe20008000000 */
[----:B------:R-:W-:Y:S02]  /*5f70*/  UIMAD.WIDE.U32 UR10, UR8, UR46, URZ ;  /* 0x0000002e080a72a5 */ /* 0x000fe4000f8e00ff */
[----:B------:R-:W-:Y:S04]  /*5f80*/  @UP2 USHF.R.U32.HI UR9, URZ, UR47, UR6 ;  /* 0x0000002fff092299 */ /* 0x000fe80008011606 */
[----:B------:R-:W-:Y:S01]  /*5f90*/  UIMAD UR6, UR39, UR9, URZ ;  /* 0x00000009270672a4 */ /* 0x000fe2000f8e02ff */
[----:B------:R-:W-:Y:S03]  /*5fa0*/  UMOV UR4, UR11 ;  /* 0x0000000b00047c82 */ /* 0x000fe60008000000 */
[----:B------:R-:W-:Y:S02]  /*5fb0*/  UISETP.GE.OR UP0, UPT, UR5, UR6, UP0 ;  /* 0x000000060500728c */ /* 0x000fe40008706670 */
[----:B------:R-:W-:Y:S02]  /*5fc0*/  USHF.R.U32.HI UR4, URZ, UR47, UR4 ;  /* 0x0000002fff047299 */ /* 0x000fe40008011604 */
[----:B------:R-:W-:Y:S02]  /*5fd0*/  UIMAD.WIDE.U32 UR6, UR5, UR46, URZ ;  /* 0x0000002e050672a5 */ /* 0x000fe4000f8e00ff */
[----:B------:R-:W-:Y:S02]  /*5fe0*/  USEL UR11, UR8, UR4, !UP2 ;  /* 0x00000004080b7287 */ /* 0x000fe4000d000000 */
[----:B------:R-:W-:Y:S02]  /*5ff0*/  UIADD3 UR6, UPT, UPT, -UR5, URZ, URZ ;  /* 0x000000ff05067290 */ /* 0x000fe4000fffe1ff */
[----:B------:R-:W-:Y:S02]  /*6000*/  UIADD3 UR10, UPT, UPT, -UR11, URZ, URZ ;  /* 0x000000ff0b0a7290 */ /* 0x000fe4000fffe1ff */
[----:B------:R-:W-:Y:S02]  /*6010*/  UIMAD UR6, UR45, UR6, UR37 ;  /* 0x000000062d0672a4 */ /* 0x000fe4000f8e0225 */
[----:B------:R-:W-:Y:S01]  /*6020*/  UIMAD UR10, UR39, UR10, UR8 ;  /* 0x0000000a270a72a4 */ /* 0x000fe2000f8e0208 */
[----:B------:R-:W-:Y:S01]  /*6030*/  @!UP0 UMOV UR4, UR7 ;  /* 0x0000000700048c82 */ /* 0x000fe20008000000 */
[----:B------:R-:W-:Y:S02]  /*6040*/  UIADD3 UR7, UPT, UPT, -UR8, URZ, URZ ;  /* 0x000000ff08077290 */ /* 0x000fe4000fffe1ff */
[----:B------:R-:W-:Y:S04]  /*6050*/  @!UP0 USHF.R.U32.HI UR4, URZ, UR47, UR4 ;  /* 0x0000002fff048299 */ /* 0x000fe80008011604 */
[----:B------:R-:W-:Y:S04]  /*6060*/  @!UP0 USEL UR4, UR5, UR4, !UP2 ;  /* 0x0000000405048287 */ /* 0x000fe8000d000000 */
[----:B------:R-:W-:Y:S02]  /*6070*/  @!UP0 UIMAD UR9, UR9, UR10, UR4 ;  /* 0x0000000a090982a4 */ /* 0x000fe4000f8e0204 */
[----:B------:R-:W-:Y:S02]  /*6080*/  @!UP0 UIADD3 UR10, UPT, UPT, UR11, -UR4, URZ ;  /* 0x800000040b0a8290 */ /* 0x000fe4000fffe0ff */
[----:B------:R-:W-:Y:S02]  /*6090*/  UIMAD UR4, UR58, UR7, UR36 ;  /* 0x000000073a0472a4 */ /* 0x000fe4000f8e0224 */
[----:B------:R-:W-:Y:S03]  /*60a0*/  @!UP0 UIMAD UR8, UR10, UR39, UR5 ;  /* 0x000000270a0882a4 */ /* 0x000fe6000f8e0205 */
[----:B------:R-:W-:Y:S02]  /*60b0*/  @!UP0 UMOV UR5, UR9 ;  /* 0x0000000900058c82 */ /* 0x000fe40008000000 */
[----:B------:R-:W-:Y:S02]  /*60c0*/  UIMAD UR37, UR5, UR45, UR6 ;  /* 0x0000002d052572a4 */ /* 0x000fe4000f8e0206 */
[----:B------:R-:W-:Y:S11]  /*60d0*/  UIMAD UR36, UR8, UR58, UR4 ;  /* 0x0000003a082472a4 */ /* 0x000ff6000f8e0204 */
[----:B------:R-:W-:Y:S01]  /*60e0*/  @!UPT UIADD3 URZ, UPT, UPT, URZ, URZ, URZ ;  /* 0x000000fffffff290 */ /* 0x000fe2000fffe0ff */
.L_x_99:
[----:B------:R-:W-:Y:S01]  /*60f0*/  UISETP.NE.AND UP0, UPT, UR38, 0x1, UPT ;  /* 0x000000012600788c */ /* 0x000fe2000bf05270 */
[----:B------:R-:W-:Y:S01]  /*6100*/  @P0 SHF.R.U32.HI R4, RZ, 0x10, R5 ;  /* 0x00000010ff040819 */ /* 0x000fe20000011605 */
[----:B------:R-:W-:Y:S01]  /*6110*/  USHF.L.U32 UR41, UR21, 0x7, URZ ;  /* 0x0000000715297899 */ /* 0x000fe200080006ff */
[----:B------:R-:W-:Y:S02]  /*6120*/  BSSY.RECONVERGENT B6, `(.L_x_100) ;  /* 0x0000034000067945 */ /* 0x000fe40003800200 */
[----:B------:R-:W-:Y:S02]  /*6130*/  @P0 R2UR UR63, R4 ;  /* 0x00000000043f02ca */ /* 0x000fe400000e0000 */
[----:B------:R-:W-:Y:S04]  /*6140*/  LOP3.LUT P0, RZ, R80, 0x1b0, RZ, 0xc0, !PT ;  /* 0x000001b050ff7812 */ /* 0x000fe8000780c0ff */
[----:B------:R-:W1:Y:S01]  /*6150*/  @!UP0 LDCU.128 UR12, c[0x0][0xb10] ;  /* 0x00016200ff0c87ac */ /* 0x000e620008000c00 */
[----:B------:R-:W2:Y:S01]  /*6160*/  @!UP0 LDCU UR5, c[0x0][0xb0c] ;  /* 0x00016180ff0587ac */ /* 0x000ea20008000800 */
[----:B------:R-:W3:Y:S01]  /*6170*/  @!UP0 LDCU UR10, c[0x0][0xb20] ;  /* 0x00016400ff0a87ac */ /* 0x000ee20008000800 */
[----:B-1----:R-:W-:Y:S02]  /*6180*/  UIMAD.WIDE.U32 UR8, UR37, UR12, URZ ;  /* 0x0000000c250872a5 */ /* 0x002fe4000f8e00ff */
[----:B------:R-:W-:Y:S02]  /*6190*/  UIMAD.WIDE.U32 UR6, UR36, UR15, URZ ;  /* 0x0000000f240672a5 */ /* 0x000fe4000f8e00ff */
[----:B------:R-:W-:Y:S03]  /*61a0*/  @!UP0 UISETP.NE.AND UP1, UPT, UR14, 0x1, UPT ;  /* 0x000000010e00888c */ /* 0x000fe6000bf25270 */
[----:B------:R-:W-:Y:S01]  /*61b0*/  @!UP0 UMOV UR4, UR9 ;  /* 0x0000000900048c82 */ /* 0x000fe20008000000 */
[----:B--2---:R-:W-:Y:S02]  /*61c0*/  @!UP0 UISETP.NE.AND UP2, UPT, UR5, 0x1, UPT ;  /* 0x000000010500888c */ /* 0x004fe4000bf45270 */
[----:B------:R-:W-:Y:S01]  /*61d0*/  @!UP0 USHF.R.U32.HI UR4, URZ, UR13, UR4 ;  /* 0x0000000dff048299 */ /* 0x000fe20008011604 */
[----:B------:R-:W-:Y:S02]  /*61e0*/  @!UP0 UMOV UR6, UR7 ;  /* 0x0000000700068c82 */ /* 0x000fe40008000000 */
[----:B---3--:R-:W-:Y:S02]  /*61f0*/  @!UP0 USHF.R.U32.HI UR6, URZ, UR10, UR6 ;  /* 0x0000000aff068299 */ /* 0x008fe40008011606 */
[----:B------:R-:W-:Y:S02]  /*6200*/  @!UP0 USEL UR7, UR37, UR4, !UP2 ;  /* 0x0000000425078287 */ /* 0x000fe4000d000000 */
[----:B------:R-:W-:Y:S04]  /*6210*/  @!UP0 USEL UR6, UR36, UR6, !UP1 ;  /* 0x0000000624068287 */ /* 0x000fe8000c800000 */
[----:B------:R-:W-:Y:S02]  /*6220*/  @!UP0 UIADD3 UR4, UPT, UPT, -UR7, UR6, URZ ;  /* 0x0000000607048290 */ /* 0x000fe4000fffe1ff */
[----:B------:R-:W-:Y:S02]  /*6230*/  @!UP0 UIADD3 UR6, UPT, UPT, UR7, -UR6, URZ ;  /* 0x8000000607068290 */ /* 0x000fe4000fffe0ff */
[----:B------:R-:W-:Y:S02]  /*6240*/  @!UP0 UIMAD UR37, UR4, UR5, UR37 ;  /* 0x00000005042582a4 */ /* 0x000fe4000f8e0225 */
[----:B------:R-:W-:Y:S01]  /*6250*/  @!UP0 UIMAD UR36, UR6, UR14, UR36 ;  /* 0x0000000e062482a4 */ /* 0x000fe2000f8e0224 */
[----:B------:R-:W-:Y:S11]  /*6260*/  @!P0 BRA `(.L_x_101) ;  /* 0x00000000007c8947 */ /* 0x000ff60003800000 */
[----:B------:R-:W1:Y:S01]  /*6270*/  LDCU.64 UR8, c[0x4][0x80] ;  /* 0x01001000ff0877ac */ /* 0x000e620008000a00 */
[----:B------:R-:W-:Y:S01]  /*6280*/  MOV R16, 0x0 ;  /* 0x0000000000107802 */ /* 0x000fe20000000f00 */
[----:B------:R-:W-:Y:S02]  /*6290*/  HFMA2 R12, -RZ, RZ, 0, 5.9604644775390625e-08 ;  /* 0x00000001ff0c7431 */ /* 0x000fe400000001ff */
[----:B------:R-:W-:Y:S01]  /*62a0*/  IMAD.MOV.U32 R8, RZ, RZ, 0x70 ;  /* 0x00000070ff087424 */ /* 0x000fe200078e00ff */
[----:B------:R2:W3:Y:S01]  /*62b0*/  LDC.64 R14, c[0x4][R16] ;  /* 0x01000000100e7b82 */ /* 0x0004e20000000a00 */
[----:B------:R-:W4:Y:S01]  /*62c0*/  LDCU.64 UR6, c[0x4][0x88] ;  /* 0x01001100ff0677ac */ /* 0x000f220008000a00 */
[----:B------:R-:W-:Y:S01]  /*62d0*/  IMAD.MOV.U32 R13, RZ, RZ, RZ ;  /* 0x000000ffff0d7224 */ /* 0x000fe200078e00ff */
[----:B------:R-:W2:Y:S01]  /*62e0*/  LDCU.64 UR4, c[0x4][0x8] ;  /* 0x01000100ff0477ac */ /* 0x000ea20008000a00 */
[----:B-1----:R-:W-:Y:S01]  /*62f0*/  MOV R5, UR9 ;  /* 0x0000000900057c02 */ /* 0x002fe20008000f00 */
[----:B------:R-:W-:Y:S01]  /*6300*/  IMAD.U32 R4, RZ, RZ, UR8 ;  /* 0x00000008ff047e24 */ /* 0x000fe2000f8e00ff */
[----:B----4-:R-:W-:Y:S01]  /*6310*/  MOV R7, UR7 ;  /* 0x0000000700077c02 */ /* 0x010fe20008000f00 */
[----:B------:R-:W-:Y:S01]  /*6320*/  IMAD.U32 R6, RZ, RZ, UR6 ;  /* 0x00000006ff067e24 */ /* 0x000fe2000f8e00ff */
[----:B--2---:R-:W-:Y:S01]  /*6330*/  MOV R11, UR5 ;  /* 0x00000005000b7c02 */ /* 0x004fe20008000f00 */
[----:B------:R-:W-:Y:S02]  /*6340*/  IMAD.U32 R10, RZ, RZ, UR4 ;  /* 0x00000004ff0a7e24 */ /* 0x000fe4000f8e00ff */
[----:B------:R-:W-:Y:S07]  /*6350*/  LEPC R20, `(.L_x_102) ;  /* 0x000000001014794e */ /* 0x000fee0000000000 */
[----:B---3-5:R-:W-:Y:S05]  /*6360*/  CALL.ABS.NOINC R14 ;  /* 0x000000000e007343 */ /* 0x028fea0003c00000 */
.L_x_102:
[----:B------:R-:W1:Y:S01]  /*6370*/  LDCU.64 UR8, c[0x4][0x80] ;  /* 0x01001000ff0877ac */ /* 0x000e620008000a00 */
[----:B------:R-:W2:Y:S01]  /*6380*/  LDC.64 R16, c[0x4][R16] ;  /* 0x0100000010107b82 */ /* 0x000ea20000000a00 */
[----:B------:R-:W-:Y:S02]  /*6390*/  HFMA2 R12, -RZ, RZ, 0, 5.9604644775390625e-08 ;  /* 0x00000001ff0c7431 */ /* 0x000fe400000001ff */
[----:B------:R-:W-:Y:S02]  /*63a0*/  IMAD.MOV.U32 R8, RZ, RZ, 0x70 ;  /* 0x00000070ff087424 */ /* 0x000fe400078e00ff */
[----:B------:R-:W-:Y:S01]  /*63b0*/  IMAD.MOV.U32 R13, RZ, RZ, RZ ;  /* 0x000000ffff0d7224 */ /* 0x000fe200078e00ff */
[----:B------:R-:W3:Y:S01]  /*63c0*/  LDCU.64 UR6, c[0x4][0x88] ;  /* 0x01001100ff0677ac */ /* 0x000ee20008000a00 */
[----:B------:R-:W4:Y:S01]  /*63d0*/  LDCU.64 UR4, c[0x4][0x8] ;  /* 0x01000100ff0477ac */ /* 0x000f220008000a00 */
[----:B-1----:R-:W-:Y:S02]  /*63e0*/  MOV R4, UR8 ;  /* 0x0000000800047c02 */ /* 0x002fe40008000f00 */
[----:B------:R-:W-:Y:S02]  /*63f0*/  MOV R5, UR9 ;  /* 0x0000000900057c02 */ /* 0x000fe40008000f00 */
[----:B---3--:R-:W-:Y:S01]  /*6400*/  MOV R7, UR7 ;  /* 0x0000000700077c02 */ /* 0x008fe20008000f00 */
[----:B------:R-:W-:Y:S01]  /*6410*/  IMAD.U32 R6, RZ, RZ, UR6 ;  /* 0x00000006ff067e24 */ /* 0x000fe2000f8e00ff */
[----:B----4-:R-:W-:Y:S01]  /*6420*/  MOV R11, UR5 ;  /* 0x00000005000b7c02 */ /* 0x010fe20008000f00 */
[----:B------:R-:W-:Y:S02]  /*6430*/  IMAD.U32 R10, RZ, RZ, UR4 ;  /* 0x00000004ff0a7e24 */ /* 0x000fe4000f8e00ff */
[----:B------:R-:W-:Y:S07]  /*6440*/  LEPC R20, `(.L_x_101) ;  /* 0x000000001014794e */ /* 0x000fee0000000000 */
[----:B--2---:R-:W-:Y:S05]  /*6450*/  CALL.ABS.NOINC R16 ;  /* 0x0000000010007343 */ /* 0x004fea0003c00000 */
.L_x_101:
[----:B------:R-:W-:Y:S05]  /*6460*/  BSYNC.RECONVERGENT B6 ;  /* 0x0000000000067941 */ /* 0x000fea0003800200 */
.L_x_100:
[----:B------:R-:W-:Y:S02]  /*6470*/  R2UR UR6, R97 ;  /* 0x00000000610672ca */ /* 0x000fe400000e0000 */
[----:B------:R-:W-:Y:S02]  /*6480*/  R2UR UR5, R90 ;  /* 0x000000005a0572ca */ /* 0x000fe400000e0000 */
[----:B------:R-:W-:Y:S02]  /*6490*/  R2UR UR4, R89 ;  /* 0x00000000590472ca */ /* 0x000fe400000e0000 */
[----:B------:R-:W-:Y:S02]  /*64a0*/  ISETP.NE.U32.AND P4, PT, R78, RZ, PT ;  /* 0x000000ff4e00720c */ /* 0x000fe40003f85070 */
[----:B------:R-:W-:Y:S02]  /*64b0*/  ISETP.NE.U32.AND P2, PT, RZ, UR54, PT ;  /* 0x00000036ff007c0c */ /* 0x000fe4000bf45070 */
[----:B------:R-:W-:Y:S02]  /*64c0*/  ISETP.NE.AND.EX P4, PT, R79, RZ, PT, P4 ;  /* 0x000000ff4f00720c */ /* 0x000fe40003f85340 */
[----:B------:R-:W-:Y:S01]  /*64d0*/  ISETP.NE.AND.EX P2, PT, RZ, UR55, PT, P2 ;  /* 0x00000037ff007c0c */ /* 0x000fe2000bf45320 */
[----:B------:R-:W-:Y:S02]  /*64e0*/  UISETP.NE.AND UP2, UPT, UR6, URZ, UPT ;  /* 0x000000ff0600728c */ /* 0x000fe4000bf45270 */
[----:B------:R-:W-:Y:S04]  /*64f0*/  UISETP.NE.U32.AND UP0, UPT, UR5, URZ, UPT ;  /* 0x000000ff0500728c */ /* 0x000fe8000bf05070 */
[----:B------:R-:W-:Y:S01]  /*6500*/  UISETP.NE.AND.EX UP1, UPT, UR4, URZ, UPT, UP0 ;  /* 0x000000ff0400728c */ /* 0x000fe2000bf25300 */
[----:B------:R-:W-:Y:S01]  /*6510*/  PLOP3.LUT P1, PT, PT, PT, UP2, 0x80, 0x8 ;  /* 0x000000000008781c */ /* 0x000fe20003f2f028 */
[----:B------:R-:W-:Y:S03]  /*6520*/  UPLOP3.LUT UP0, UPT, UPT, UPT, UPT, 0x40, 0x4 ;  /* 0x000000000004789c */ /* 0x000fe60003f0e870 */
[----:B------:R-:W-:Y:S06]  /*6530*/  @UP2 UPLOP3.LUT UP0, UPT, UPT, UPT, UP1, 0x80, 0x8 ;  /* 0x000000000008289c */ /* 0x000fec0003f0f010 */
[----:B------:R-:W-:Y:S01]  /*6540*/  PLOP3.LUT P0, PT, PT, PT, UP0, 0x80, 0x8 ;  /* 0x000000000008781c */ /* 0x000fe20003f0f008 */
[----:B------:R-:W-:Y:S01]  /*6550*/  @!UPT UIADD3 URZ, UPT, UPT, URZ, URZ, URZ ;  /* 0x000000fffffff290 */ /* 0x000fe2000fffe0ff */
[----:B------:R-:W-:Y:S11]  /*6560*/  BRA.U !UP1, `(.L_x_103) ;  /* 0x0000000109407547 */ /* 0x000ff6000b800000 */
[----:B------:R-:W-:Y:S01]  /*6570*/  UISETP.NE.U32.AND UP0, UPT, UR54, URZ, UPT ;  /* 0x000000ff3600728c */ /* 0x000fe2000bf05070 */
[----:B------:R-:W-:Y:S01]  /*6580*/  R2UR UR6, R90 ;  /* 0x000000005a0672ca */ /* 0x000fe200000e0000 */
[----:B------:R-:W1:Y:S01]  /*6590*/  LDCU.64 UR8, c[0x0][0x358] ;  /* 0x00006b00ff0877ac */ /* 0x000e620008000a00 */
[----:B------:R-:W-:Y:S02]  /*65a0*/  HFMA2 R87, -RZ, RZ, 0, 5.9604644775390625e-08 ;  /* 0x00000001ff577431 */ /* 0x000fe400000001ff */
[----:B------:R-:W-:Y:S01]  /*65b0*/  IMAD.MOV.U32 R0, RZ, RZ, 0x1 ;  /* 0x00000001ff007424 */ /* 0x000fe200078e00ff */
[----:B------:R-:W-:Y:S06]  /*65c0*/  UISETP.NE.AND.EX UP0, UPT, UR55, URZ, UPT, UP0 ;  /* 0x000000ff3700728c */ /* 0x000fec000bf05300 */
[----:B------:R-:W-:Y:S05]  /*65d0*/  PLOP3.LUT P3, PT, PT, PT, UP0, 0x80, 0x8 ;  /* 0x000000000008781c */ /* 0x000fea0003f6f008 */
[----:B------:R-:W2:Y:S01]  /*65e0*/  @UP0 LDCU.64 UR4, c[0x0][0x888] ;  /* 0x00011100ff0407ac */ /* 0x000ea20008000a00 */
[----:B------:R-:W-:Y:S07]  /*65f0*/  @UP0 UIMAD UR6, UR52, UR6, URZ ;  /* 0x00000006340602a4 */ /* 0x000fee000f8e02ff */
[----:B------:R-:W-:Y:S01]  /*6600*/  @!P3 PRMT R87, R0, 0x7610, R87 ;  /* 0x000076100057b816 */ /* 0x000fe20000000057 */
[----:B--2---:R-:W-:Y:S06]  /*6610*/  @UP0 UIMAD.WIDE UR4, UR6, 0x4, UR4 ;  /* 0x00000004060408a5 */ /* 0x004fec000f8e0204 */
[----:B------:R-:W-:Y:S02]  /*6620*/  IMAD.U32 R4, RZ, RZ, UR4 ;  /* 0x00000004ff047e24 */ /* 0x000fe4000f8e00ff */
[----:B------:R-:W-:Y:S03]  /*6630*/  IMAD.U32 R5, RZ, RZ, UR5 ;  /* 0x00000005ff057e24 */ /* 0x000fe6000f8e00ff */
[----:B------:R-:W2:Y:S02]  /*6640*/  @!UP0 LDCU UR4, c[0x0][0x880] ;  /* 0x00011000ff0487ac */ /* 0x000ea40008000800 */
[----:B-1---5:R1:W5:Y:S02]  /*6650*/  @P3 LDG.E R41, desc[UR8][R4.64] ;  /* 0x0000000804293981 */ /* 0x022364000c1e1900 */
[----:B-12---:R-:W-:Y:S02]  /*6660*/  @!P3 MOV R41, UR4 ;  /* 0x000000040029bc02 */ /* 0x006fe40008000f00 */
.L_x_103:
[----:B------:R-:W-:Y:S05]  /*6670*/  @!P4 BRA `(.L_x_104) ;  /* 0x000000000024c947 */ /* 0x000fea0003800000 */
[----:B------:R-:W-:Y:S01]  /*6680*/  ISETP.NE.U32.AND P3, PT, R76, RZ, PT ;  /* 0x000000ff4c00720c */ /* 0x000fe20003f65070 */
[----:B------:R-:W1:Y:S03]  /*6690*/  LDCU.64 UR4, c[0x0][0x358] ;  /* 0x00006b00ff0477ac */ /* 0x000e660008000a00 */
[----:B------:R-:W-:Y:S11]  /*66a0*/  ISETP.NE.AND.EX P3, PT, R77, RZ, PT, P3 ;  /* 0x000000ff4d00720c */ /* 0x000ff60003f65330 */
[----:B------:R-:W-:Y:S02]  /*66b0*/  @!UPT UIADD3 URZ, UPT, UPT, URZ, URZ, URZ ;  /* 0x000000fffffff290 */ /* 0x000fe4000fffe0ff */
[----:B------:R-:W2:Y:S01]  /*66c0*/  @P3 LDC.64 R4, c[0x0][0x8a8] ;  /* 0x00022a00ff043b82 */ /* 0x000ea20000000a00 */
[----:B------:R-:W-:Y:S04]  /*66d0*/  @P3 IMAD R0, R78, UR52, RZ ;  /* 0x000000344e003c24 */ /* 0x000fe8000f8e02ff */
[----:B--2---:R-:W-:Y:S05]  /*66e0*/  @P3 IMAD.WIDE R4, R0, 0x4, R4 ;  /* 0x0000000400043825 */ /* 0x004fea00078e0204 */
[----:B-1---5:R1:W5:Y:S02]  /*66f0*/  @P3 LDG.E R38, desc[UR4][R4.64] ;  /* 0x0000000404263981 */ /* 0x022364000c1e1900 */
[----:B-1----:R-:W2:Y:S02]  /*6700*/  @!P3 LDC R38, c[0x0][0x8a0] ;  /* 0x00022800ff26bb82 */ /* 0x002ea40000000800 */
.L_x_104:
[----:B-----5:R-:W-:Y:S01]  /*6710*/  FSETP.NEU.AND P4, PT, R41, RZ, PT ;  /* 0x000000ff2900720b */ /* 0x020fe20003f8d000 */
[----:B------:R-:W1:Y:S01]  /*6720*/  LDCU.64 UR10, c[0x0][0xa90] ;  /* 0x00015200ff0a77ac */ /* 0x000e620008000a00 */
[----:B------:R-:W-:Y:S01]  /*6730*/  SEL R4, RZ, 0xffffffff, P2 ;  /* 0xffffffffff047807 */ /* 0x000fe20001000000 */
[----:B------:R-:W-:Y:S01]  /*6740*/  BSSY B1, `(.L_x_105) ;  /* 0x000004f000017945 */ /* 0x000fe20003800000 */
[----:B------:R-:W-:Y:S01]  /*6750*/  @P1 LOP3.LUT P2, RZ, R87, 0xff, RZ, 0xc0, !PT ;  /* 0x000000ff57ff1812 */ /* 0x000fe2000784c0ff */
[----:B------:R-:W-:Y:S01]  /*6760*/  IMAD.MOV.U32 R46, RZ, RZ, 0x1 ;  /* 0x00000001ff2e7424 */ /* 0x000fe200078e00ff */
[----:B------:R-:W-:Y:S01]  /*6770*/  @P1 SEL R3, RZ, 0xffffffff, P4 ;  /* 0xffffffffff031807 */ /* 0x000fe20002000000 */
[----:B------:R-:W-:Y:S01]  /*6780*/  USHF.L.U32 UR8, UR51, 0x7, URZ ;  /* 0x0000000733087899 */ /* 0x000fe200080006ff */
[----:B------:R-:W-:Y:S01]  /*6790*/  LOP3.LUT R83, R83, 0x1, RZ, 0x3c, !PT ;  /* 0x0000000153537812 */ /* 0x000fe200078e3cff */
[----:B------:R-:W-:Y:S01]  /*67a0*/  IMAD.IADD R39, R37, 0x1, R2 ;  /* 0x0000000125277824 */ /* 0x000fe200078e0202 */
[----:B------:R-:W-:Y:S01]  /*67b0*/  @P0 SEL R3, R4, R3, !P2 ;  /* 0x0000000304030207 */ /* 0x000fe20005000000 */
[----:B------:R-:W-:Y:S01]  /*67c0*/  IMAD R106, R85, -0x10, R100 ;  /* 0xfffffff0556a7824 */ /* 0x000fe200078e0264 */
[----:B------:R-:W-:Y:S01]  /*67d0*/  LEA R105, R36, UR49, 0x3 ;  /* 0x0000003124697c11 */ /* 0x000fe2000f8e18ff */
[----:B------:R-:W-:Y:S01]  /*67e0*/  IMAD.U32 R102, RZ, RZ, UR8 ;  /* 0x00000008ff667e24 */ /* 0x000fe2000f8e00ff */
[----:B------:R-:W-:Y:S01]  /*67f0*/  @P1 LOP3.LUT R3, R3, 0x1, RZ, 0xc0, !PT ;  /* 0x0000000103031812 */ /* 0x000fe200078ec0ff */
[----:B------:R-:W-:Y:S01]  /*6800*/  IMAD.MOV.U32 R47, RZ, RZ, RZ ;  /* 0x000000ffff2f7224 */ /* 0x000fe200078e00ff */
[----:B------:R-:W-:Y:S02]  /*6810*/  SHF.L.U32 R0, R82, 0x1f, RZ ;  /* 0x0000001f52007819 */ /* 0x000fe400000006ff */
[----:B------:R-:W-:Y:S02]  /*6820*/  CS2R R74, SRZ ;  /* 0x00000000004a7805 */ /* 0x000fe4000001ff00 */
[----:B------:R-:W-:Y:S02]  /*6830*/  ISETP.NE.U32.OR P6, PT, R3, 0x1, !P1 ;  /* 0x000000010300780c */ /* 0x000fe40004fc5470 */
[----:B------:R-:W-:Y:S02]  /*6840*/  CS2R R72, SRZ ;  /* 0x0000000000487805 */ /* 0x000fe4000001ff00 */
[----:B------:R-:W-:Y:S02]  /*6850*/  R2UR UR4, R93 ;  /* 0x000000005d0472ca */ /* 0x000fe400000e0000 */
[----:B------:R-:W-:Y:S02]  /*6860*/  CS2R R66, SRZ ;  /* 0x0000000000427805 */ /* 0x000fe4000001ff00 */
[----:B------:R-:W-:Y:S02]  /*6870*/  R2UR UR6, R92 ;  /* 0x000000005c0672ca */ /* 0x000fe400000e0000 */
[----:B------:R-:W-:Y:S02]  /*6880*/  CS2R R64, SRZ ;  /* 0x0000000000407805 */ /* 0x000fe4000001ff00 */
[----:B------:R-:W-:Y:S02]  /*6890*/  R2UR UR12, R94 ;  /* 0x000000005e0c72ca */ /* 0x000fe400000e0000 */
[----:B------:R-:W-:Y:S02]  /*68a0*/  CS2R R58, SRZ ;  /* 0x00000000003a7805 */ /* 0x000fe4000001ff00 */
[----:B------:R-:W-:Y:S02]  /*68b0*/  R2UR UR9, R91 ;  /* 0x000000005b0972ca */ /* 0x000fe400000e0000 */
[----:B------:R-:W-:Y:S02]  /*68c0*/  CS2R R56, SRZ ;  /* 0x0000000000387805 */ /* 0x000fe4000001ff00 */
[----:B------:R-:W-:Y:S02]  /*68d0*/  PLOP3.LUT P3, PT, PT, PT, UP1, 0x80, 0x8 ;  /* 0x000000000008781c */ /* 0x000fe40003f6f018 */
[----:B------:R-:W-:Y:S02]  /*68e0*/  CS2R R50, SRZ ;  /* 0x0000000000327805 */ /* 0x000fe4000001ff00 */
[----:B------:R-:W-:Y:S02]  /*68f0*/  LOP3.LUT P5, R103, R87, 0xff, RZ, 0xc0, !PT ;  /* 0x000000ff57677812 */ /* 0x000fe400078ac0ff */
[----:B------:R-:W-:Y:S02]  /*6900*/  CS2R R48, SRZ ;  /* 0x0000000000307805 */ /* 0x000fe4000001ff00 */
[----:B------:R-:W-:Y:S01]  /*6910*/  @P6 SHF.L.U32 R6, R83, 0x1f, RZ ;  /* 0x0000001f53066819 */ /* 0x000fe200000006ff */
[----:B------:R-:W-:Y:S01]  /*6920*/  UIMAD.WIDE.U32 UR4, UR8, UR4, URZ ;  /* 0x00000004080472a5 */ /* 0x000fe2000f8e00ff */
[----:B------:R-:W-:Y:S02]  /*6930*/  SEL R3, RZ, 0xffffffff, P4 ;  /* 0xffffffffff037807 */ /* 0x000fe40002000000 */
[----:B------:R-:W3:Y:S01]  /*6940*/  @P6 SYNCS.PHASECHK.TRANS64.TRYWAIT P1, [UR49+0x80], R6 ;  /* 0x00008006ff0065a7 */ /* 0x000ee20008021131 */
[----:B------:R-:W-:Y:S01]  /*6950*/  UISETP.NE.AND UP0, UPT, UR12, 0x1, UPT ;  /* 0x000000010c00788c */ /* 0x000fe2000bf05270 */
[----:B------:R-:W-:Y:S02]  /*6960*/  P2R R104, PR, RZ, 0x40 ;  /* 0x00000040ff687803 */ /* 0x000fe40000000000 */
[----:B------:R-:W-:Y:S01]  /*6970*/  UMOV UR4, UR5 ;  /* 0x0000000500047c82 */ /* 0x000fe20008000000 */
[----:B------:R-:W-:Y:S01]  /*6980*/  @P3 SEL R3, R4, R3, !P5 ;  /* 0x0000000304033207 */ /* 0x000fe20006800000 */
[----:B------:R-:W-:Y:S03]  /*6990*/  USHF.R.U32.HI UR4, URZ, UR6, UR4 ;  /* 0x00000006ff047299 */ /* 0x000fe60008011604 */
[----:B------:R-:W-:Y:S01]  /*69a0*/  LOP3.LUT R3, R3, 0x1, RZ, 0xc0, !PT ;  /* 0x0000000103037812 */ /* 0x000fe200078ec0ff */
[----:B------:R-:W-:Y:S02]  /*69b0*/  USEL UR4, UR8, UR4, !UP0 ;  /* 0x0000000408047287 */ /* 0x000fe4000c000000 */
[----:B------:R-:W-:Y:S01]  /*69c0*/  UISETP.NE.AND UP0, UPT, UR9, 0x1, UPT ;  /* 0x000000010900788c */ /* 0x000fe2000bf05270 */
[----:B------:R4:W2:Y:S03]  /*69d0*/  SYNCS.PHASECHK.TRANS64.TRYWAIT P0, [R105+URZ+0xe0], R0 ;  /* 0x0000e000690075a7 */ /* 0x0008a600080011ff */
[----:B------:R-:W-:Y:S02]  /*69e0*/  IMAD.U32 R101, RZ, RZ, UR4 ;  /* 0x00000004ff657e24 */ /* 0x000fe4000f8e00ff */
[----:B------:R-:W-:Y:S01]  /*69f0*/  PLOP3.LUT P2, PT, PT, PT, UP0, 0x80, 0x8 ;  /* 0x000000000008781c */ /* 0x000fe20003f4f008 */
[----:B------:R-:W-:Y:S02]  /*6a00*/  IMAD R5, RZ, RZ, -UR4 ;  /* 0x80000004ff057e24 */ /* 0x000fe4000f8e02ff */
[----:B------:R-:W-:Y:S02]  /*6a10*/  IMAD.U32 R99, RZ, RZ, UR4 ;  /* 0x00000004ff637e24 */ /* 0x000fe4000f8e00ff */
[----:B------:R-:W-:Y:S01]  /*6a20*/  IMAD R102, R5, UR12, R102 ;  /* 0x0000000c05667c24 */ /* 0x000fe2000f8e0266 */
[----:B---3--:R-:W-:Y:S01]  /*6a30*/  @P6 SEL R46, RZ, 0x1, !P1 ;  /* 0x00000001ff2e6807 */ /* 0x008fe20004800000 */
[----:B-1----:R-:W-:Y:S07]  /*6a40*/  UIMAD.WIDE.U32 UR6, UR4, UR10, URZ ;  /* 0x0000000a040672a5 */ /* 0x002fee000f8e00ff */
[----:B------:R-:W-:Y:S02]  /*6a50*/  UMOV UR5, UR7 ;  /* 0x0000000700057c82 */ /* 0x000fe40008000000 */
[----:B------:R-:W-:Y:S06]  /*6a60*/  USHF.R.U32.HI UR5, URZ, UR11, UR5 ;  /* 0x0000000bff057299 */ /* 0x000fec0008011605 */
[----:B------:R-:W-:Y:S02]  /*6a70*/  SEL R101, R101, UR5, !P2 ;  /* 0x0000000565657c07 */ /* 0x000fe4000d000000 */
[----:B------:R-:W-:Y:S03]  /*6a80*/  ISETP.NE.U32.AND P2, PT, R3, 0x1, PT ;  /* 0x000000010300780c */ /* 0x000fe60003f45070 */
[----:B------:R-:W-:Y:S01]  /*6a90*/  IMAD.MOV R4, RZ, RZ, -R101 ;  /* 0x000000ffff047224 */ /* 0x000fe200078e0a65 */
[----:B------:R-:W-:Y:S03]  /*6aa0*/  P2R R68, PR, RZ, 0x4 ;  /* 0x00000004ff447803 */ /* 0x000fe60000000000 */
[----:B------:R-:W-:Y:S01]  /*6ab0*/  IMAD R99, R4, UR9, R99 ;  /* 0x0000000904637c24 */ /* 0x000fe2000f8e0263 */
[----:B--2-4-:R-:W-:Y:S06]  /*6ac0*/  @!P6 BRA `(.L_x_106) ;  /* 0x000000000058e947 */ /* 0x014fec0003800000 */
[----:B------:R-:W-:Y:S01]  /*6ad0*/  IMAD.MOV.U32 R75, RZ, RZ, RZ ;  /* 0x000000ffff4b7224 */ /* 0x000fe200078e00ff */
[----:B------:R-:W-:Y:S01]  /*6ae0*/  ISETP.NE.AND P1, PT, R46, RZ, PT ;  /* 0x000000ff2e00720c */ /* 0x000fe20003f25270 */
[----:B------:R-:W-:Y:S01]  /*6af0*/  BSSY B0, `(.L_x_107) ;  /* 0x000000c000007945 */ /* 0x000fe20003800000 */
[----:B------:R-:W-:Y:S02]  /*6b00*/  CS2R R50, SRZ ;  /* 0x0000000000327805 */ /* 0x000fe4000001ff00 */
[----:B------:R-:W-:Y:S02]  /*6b10*/  CS2R R48, SRZ ;  /* 0x0000000000307805 */ /* 0x000fe4000001ff00 */
[----:B------:R-:W-:Y:S02]  /*6b20*/  CS2R R58, SRZ ;  /* 0x00000000003a7805 */ /* 0x000fe4000001ff00 */
[----:B------:R-:W-:Y:S02]  /*6b30*/  CS2R R56, SRZ ;  /* 0x0000000000387805 */ /* 0x000fe4000001ff00 */
[----:B------:R-:W-:Y:S02]  /*6b40*/  CS2R R66, SRZ ;  /* 0x0000000000427805 */ /* 0x000fe4000001ff00 */
[----:B------:R-:W-:Y:S02]  /*6b50*/  CS2R R64, SRZ ;  /* 0x0000000000407805 */ /* 0x000fe4000001ff00 */
[----:B------:R-:W-:Y:S01]  /*6b60*/  CS2R R72, SRZ ;  /* 0x0000000000487805 */ /* 0x000fe2000001ff00 */
[----:B------:R-:W-:Y:S06]  /*6b70*/  @P1 BRA `(.L_x_108) ;  /* 0x00000000000c1947 */ /* 0x000fec0003800000 */
[----:B------:R-:W-:Y:S04]  /*6b80*/  SHF.L.U32 R3, R83, 0x1f, RZ ;  /* 0x0000001f53037819 */ /* 0x000fe800000006ff */
[----:B------:R-:W1:Y:S02]  /*6b90*/  SYNCS.PHASECHK.TRANS64.TRYWAIT P1, [UR49+0x80], R3 ;  /* 0x00008003ff0075a7 */ /* 0x000e640008021131 */
[----:B-1----:R-:W-:Y:S05]  /*6ba0*/  @!P1 BRA `(.L_x_109) ;  /* 0x0000003c00d09947 */ /* 0x002fea0003800000 */
.L_x_108:
[----:B------:R-:W-:Y:S05]  /*6bb0*/  BSYNC B0 ;  /* 0x0000000000007941 */ /* 0x000fea0003800000 */
.L_x_107:
[----:B------:R-:W-:Y:S01]  /*6bc0*/  ISETP.NE.AND P1, PT, R68, RZ, PT ;  /* 0x000000ff4400720c */ /* 0x000fe20003f25270 */
[----:B------:R-:W-:Y:S11]  /*6bd0*/  HFMA2 R47, -RZ, RZ, 0, 5.9604644775390625e-08 ;  /* 0x00000001ff2f7431 */ /* 0x000ff600000001ff */
[----:B------:R-:W-:Y:S01]  /*6be0*/  @!UPT UIADD3 URZ, UPT, UPT, URZ, URZ, URZ ;  /* 0x000000fffffff290 */ /* 0x000fe2000fffe0ff */
[----:B------:R2:W3:Y:S04]  /*6bf0*/  @P1 LDS.128 R48, [R84] ;  /* 0x0000000054301984 */ /* 0x0004e80000000c00 */
[----:B------:R2:W4:Y:S04]  /*6c00*/  @P1 LDS.128 R56, [R100+0x10] ;  /* 0x0000100064381984 */ /* 0x0005280000000c00 */
[----:B------:R2:W1:Y:S04]  /*6c10*/  @P1 LDS.128 R64, [R98+0x20] ;  /* 0x0000200062401984 */ /* 0x0004680000000c00 */
[----:B------:R2:W1:Y:S02]  /*6c20*/  @P1 LDS.128 R72, [R106+0x30] ;  /* 0x000030006a481984 */ /* 0x0004640000000c00 */
.L_x_106:
[----:B------:R-:W-:Y:S05]  /*6c30*/  BSYNC B1 ;  /* 0x0000000000017941 */ /* 0x000fea0003800000 */
.L_x_105:
[----:B-1----:R-:W-:Y:S04]  /*6c40*/  SHF.R.U32.HI R3, RZ, 0x15, R39 ;  /* 0x00000015ff037819 */ /* 0x002fe80000011627 */
[----:B------:R-:W-:Y:S01]  /*6c50*/  LOP3.LUT P1, RZ, R3, 0x3, R88, 0x48, !PT ;  /* 0x0000000303ff7812 */ /* 0x000fe20007824858 */
[----:B------:R-:W-:Y:S01]  /*6c60*/  @!UPT UIADD3 URZ, UPT, UPT, URZ, URZ, URZ ;  /* 0x000000fffffff290 */ /* 0x000fe2000fffe0ff */
[----:B------:R-:W-:Y:S11]  /*6c70*/  @P0 BRA `(.L_x_110) ;  /* 0x0000000000080947 */ /* 0x000ff60003800000 */
[----:B------:R-:W1:Y:S02]  /*6c80*/  SYNCS.PHASECHK.TRANS64.TRYWAIT P0, [R105+URZ+0xe0], R0 ;  /* 0x0000e000690075a7 */ /* 0x000e6400080011ff */
[----:B-1----:R-:W-:Y:S05]  /*6c90*/  @!P0 BRA `(.L_x_111) ;  /* 0x0000003c00ac8947 */ /* 0x002fea0003800000 */
.L_x_110:
[----:B------:R-:W-:Y:S05]  /*6ca0*/  @!P1 BRA `(.L_x_112) ;  /* 0x0000000000409947 */ /* 0x000fea0003800000 */
[----:B------:R-:W1:Y:S01]  /*6cb0*/  LDCU.64 UR8, c[0x4][0x70] ;  /* 0x01000e00ff0877ac */ /* 0x000e620008000a00 */
[----:B------:R-:W-:Y:S01]  /*6cc0*/  MOV R3, 0x0 ;  /* 0x0000000000037802 */ /* 0x000fe20000000f00 */
[----:B------:R-:W-:Y:S02]  /*6cd0*/  HFMA2 R12, -RZ, RZ, 0, 5.9604644775390625e-08 ;  /* 0x00000001ff0c7431 */ /* 0x000fe400000001ff */
[----:B------:R-:W-:Y:S02]  /*6ce0*/  IMAD.MOV.U32 R8, RZ, RZ, 0x192 ;  /* 0x00000192ff087424 */ /* 0x000fe400078e00ff */
[----:B------:R-:W-:Y:S01]  /*6cf0*/  IMAD.MOV.U32 R13, RZ, RZ, RZ ;  /* 0x000000ffff0d7224 */ /* 0x000fe200078e00ff */
[----:B------:R-:W5:Y:S01]  /*6d00*/  LDCU.64 UR6, c[0x4][0x78] ;  /* 0x01000f00ff0677ac */ /* 0x000f620008000a00 */
[----:B------:R-:W2:Y:S01]  /*6d10*/  LDC.64 R2, c[0x4][R3] ;  /* 0x0100000003027b82 */ /* 0x000ea20000000a00 */
[----:B------:R-:W3:Y:S01]  /*6d20*/  LDCU.64 UR4, c[0x4][0x10] ;  /* 0x01000200ff0477ac */ /* 0x000ee20008000a00 */
[----:B-1----:R-:W-:Y:S01]  /*6d30*/  MOV R5, UR9 ;  /* 0x0000000900057c02 */ /* 0x002fe20008000f00 */
[----:B------:R-:W-:Y:S01]  /*6d40*/  IMAD.U32 R4, RZ, RZ, UR8 ;  /* 0x00000008ff047e24 */ /* 0x000fe2000f8e00ff */
[----:B-----5:R-:W-:Y:S01]  /*6d50*/  MOV R7, UR7 ;  /* 0x0000000700077c02 */ /* 0x020fe20008000f00 */
[----:B------:R-:W-:Y:S01]  /*6d60*/  IMAD.U32 R6, RZ, RZ, UR6 ;  /* 0x00000006ff067e24 */ /* 0x000fe2000f8e00ff */
[----:B---3--:R-:W-:Y:S01]  /*6d70*/  MOV R11, UR5 ;  /* 0x00000005000b7c02 */ /* 0x008fe20008000f00 */
[----:B------:R-:W-:Y:S02]  /*6d80*/  IMAD.U32 R10, RZ, RZ, UR4 ;  /* 0x00000004ff0a7e24 */ /* 0x000fe4000f8e00ff */
[----:B------:R-:W-:Y:S07]  /*6d90*/  LEPC R20, `(.L_x_112) ;  /* 0x000000001014794e */ /* 0x000fee0000000000 */
[----:B--2-4-:R-:W-:Y:S05]  /*6da0*/  CALL.ABS.NOINC R2 ;  /* 0x0000000002007343 */ /* 0x014fea0003c00000 */
.L_x_112:
[----:B------:R-:W-:Y:S05]  /*6db0*/  WARPSYNC.ALL ;  /* 0x0000000000007948 */ /* 0x000fea0003800000 */
[----:B------:R-:W-:Y:S01]  /*6dc0*/  R2UR UR4, R39 ;  /* 0x00000000270472ca */ /* 0x000fe200000e0000 */
[--C-:B---3--:R-:W-:Y:S01]  /*6dd0*/  HADD2.F32 R40, -RZ, R48.reuse.H0_H0 ;  /* 0x20000030ff287230 */ /* 0x108fe20000004100 */
[----:B------:R-:W-:Y:S01]  /*6de0*/  ISETP.NE.AND P0, PT, R86, RZ, PT ;  /* 0x000000ff5600720c */ /* 0x000fe20003f05270 */
[----:B------:R-:W-:Y:S01]  /*6df0*/  HADD2.F32 R43, -RZ, R48.H1_H1 ;  /* 0x30000030ff2b7230 */ /* 0x000fe20000004100 */
[----:B------:R-:W-:Y:S01]  /*6e00*/  BSSY.RECONVERGENT B0, `(.L_x_113) ;  /* 0x0000088000007945 */ /* 0x000fe20003800200 */
[----:B------:R-:W-:Y:S02]  /*6e10*/  HADD2.F32 R42, -RZ, R49.H1_H1 ;  /* 0x30000031ff2a7230 */ /* 0x000fe40000004100 */
[----:B------:R-:W-:Y:S02]  /*6e20*/  HADD2.F32 R45, -RZ, R51.H0_H0 ;  /* 0x20000033ff2d7230 */ /* 0x000fe40000004100 */
[----:B------:R-:W-:Y:S04]  /*6e30*/  HADD2.F32 R44, -RZ, R75.H1_H1 ;  /* 0x3000004bff2c7230 */ /* 0x000fe80000004100 */
[----:B------:R-:W1:Y:S02]  /*6e40*/  LDTM.x32 R4, tmem[UR4] ;  /* 0x00000004000479ee */ /* 0x000e6400082c0000 */
[C---:B-1----:R-:W-:Y:S01]  /*6e50*/  FMUL R0, R38.reuse, R4 ;  /* 0x0000000426007220 */ /* 0x042fe20000400000 */
[C---:B------:R-:W-:Y:S01]  /*6e60*/  FMUL R2, R38.reuse, R5 ;  /* 0x0000000526027220 */ /* 0x040fe20000400000 */
[C---:B------:R-:W-:Y:S01]  /*6e70*/  FMUL R3, R38.reuse, R6 ;  /* 0x0000000626037220 */ /* 0x040fe20000400000 */
[C---:B------:R-:W-:Y:S01]  /*6e80*/  FMUL R7, R38.reuse, R7 ;  /* 0x0000000726077220 */ /* 0x040fe20000400000 */
[C---:B------:R-:W-:Y:S01]  /*6e90*/  FFMA R0, R41.reuse, R40, R0 ;  /* 0x0000002829007223 */ /* 0x040fe20000000000 */
[----:B------:R-:W-:Y:S02]  /*6ea0*/  HADD2.F32 R40, -RZ, R49.H0_H0 ;  /* 0x20000031ff287230 */ /* 0x000fe40000004100 */
[C---:B------:R-:W-:Y:S01]  /*6eb0*/  FFMA R2, R41.reuse, R43, R2 ;  /* 0x0000002b29027223 */ /* 0x040fe20000000002 */
[--C-:B------:R-:W-:Y:S02]  /*6ec0*/  HADD2.F32 R43, -RZ, R50.reuse.H0_H0 ;  /* 0x20000032ff2b7230 */ /* 0x100fe40000004100 */
[C---:B------:R-:W-:Y:S01]  /*6ed0*/  FMUL R4, R38.reuse, R8 ;  /* 0x0000000826047220 */ /* 0x040fe20000400000 */
[----:B------:R-:W-:Y:S01]  /*6ee0*/  FMUL R5, R38, R9 ;  /* 0x0000000926057220 */ /* 0x000fe20000400000 */
[C---:B------:R-:W-:Y:S01]  /*6ef0*/  FFMA R3, R41.reuse, R40, R3 ;  /* 0x0000002829037223 */ /* 0x040fe20000000003 */
[----:B------:R-:W-:Y:S01]  /*6f00*/  HADD2.F32 R40, -RZ, R50.H1_H1 ;  /* 0x30000032ff287230 */ /* 0x000fe20000004100 */
[----:B------:R-:W-:Y:S01]  /*6f10*/  F2FP.F16.F32.PACK_AB R52, R2, R0 ;  /* 0x000000000234723e */ /* 0x000fe200000000ff */
[C---:B------:R-:W-:Y:S01]  /*6f20*/  FFMA R7, R41.reuse, R42, R7 ;  /* 0x0000002a29077223 */ /* 0x040fe20000000007 */
[C---:B------:R-:W-:Y:S01]  /*6f30*/  FFMA R4, R41.reuse, R43, R4 ;  /* 0x0000002b29047223 */ /* 0x040fe20000000004 */
[C---:B------:R-:W-:Y:S01]  /*6f40*/  FMUL R6, R38.reuse, R10 ;  /* 0x0000000a26067220 */ /* 0x040fe20000400000 */
[----:B------:R-:W-:Y:S02]  /*6f50*/  HADD2.F32 R42, -RZ, R51.H1_H1 ;  /* 0x30000033ff2a7230 */ /* 0x000fe40000004100 */
[----:B------:R-:W-:Y:S01]  /*6f60*/  FFMA R5, R41, R40, R5 ;  /* 0x0000002829057223 */ /* 0x000fe20000000005 */
[----:B------:R-:W-:Y:S01]  /*6f70*/  F2FP.F16.F32.PACK_AB R53, R7, R3 ;  /* 0x000000030735723e */ /* 0x000fe200000000ff */
[----:B------:R-:W-:Y:S01]  /*6f80*/  FFMA R6, R41, R45, R6 ;  /* 0x0000002d29067223 */ /* 0x000fe20000000006 */
[C---:B------:R-:W-:Y:S01]  /*6f90*/  FMUL R11, R38.reuse, R11 ;  /* 0x0000000b260b7220 */ /* 0x040fe20000400000 */
[--C-:B----4-:R-:W-:Y:S01]  /*6fa0*/  HADD2.F32 R40, -RZ, R56.reuse.H0_H0 ;  /* 0x20000038ff287230 */ /* 0x110fe20000004100 */
[----:B------:R-:W-:Y:S01]  /*6fb0*/  F2FP.F16.F32.PACK_AB R54, R5, R4 ;  /* 0x000000040536723e */ /* 0x000fe200000000ff */
[C---:B------:R-:W-:Y:S01]  /*6fc0*/  FMUL R8, R38.reuse, R12 ;  /* 0x0000000c26087220 */ /* 0x040fe20000400000 */
[C---:B------:R-:W-:Y:S01]  /*6fd0*/  FFMA R11, R41.reuse, R42, R11 ;  /* 0x0000002a290b7223 */ /* 0x040fe2000000000b */
[----:B------:R-:W-:Y:S02]  /*6fe0*/  HADD2.F32 R42, -RZ, R56.H1_H1 ;  /* 0x30000038ff2a7230 */ /* 0x000fe40000004100 */
[C---:B------:R-:W-:Y:S01]  /*6ff0*/  FMUL R9, R38.reuse, R13 ;  /* 0x0000000d26097220 */ /* 0x040fe20000400000 */
[--C-:B------:R-:W-:Y:S02]  /*7000*/  HADD2.F32 R43, -RZ, R57.reuse.H0_H0 ;  /* 0x20000039ff2b7230 */ /* 0x100fe40000004100 */
[----:B------:R-:W-:Y:S01]  /*7010*/  FFMA R8, R41, R40, R8 ;  /* 0x0000002829087223 */ /* 0x000fe20000000008 */
[----:B------:R-:W-:Y:S01]  /*7020*/  F2FP.F16.F32.PACK_AB R55, R11, R6 ;  /* 0x000000060b37723e */ /* 0x000fe200000000ff */
[----:B------:R-:W-:Y:S01]  /*7030*/  FFMA R9, R41, R42, R9 ;  /* 0x0000002a29097223 */ /* 0x000fe20000000009 */
[C---:B------:R-:W-:Y:S01]  /*7040*/  FMUL R10, R38.reuse, R14 ;  /* 0x0000000e260a7220 */ /* 0x040fe20000400000 */
[----:B------:R-:W-:Y:S02]  /*7050*/  HADD2.F32 R40, -RZ, R57.H1_H1 ;  /* 0x30000039ff287230 */ /* 0x000fe40000004100 */
[C---:B------:R-:W-:Y:S01]  /*7060*/  FMUL R15, R38.reuse, R15 ;  /* 0x0000000f260f7220 */ /* 0x040fe20000400000 */
[----:B------:R1:W-:Y:S01]  /*7070*/  STS.128 [R84], R52 ;  /* 0x0000003454007388 */ /* 0x0003e20000000c00 */
[----:B------:R-:W-:Y:S01]  /*7080*/  F2FP.F16.F32.PACK_AB R60, R9, R8 ;  /* 0x00000008093c723e */ /* 0x000fe200000000ff */
[C---:B------:R-:W-:Y:S01]  /*7090*/  FFMA R10, R41.reuse, R43, R10 ;  /* 0x0000002b290a7223 */ /* 0x040fe2000000000a */
[--C-:B------:R-:W-:Y:S02]  /*70a0*/  HADD2.F32 R43, -RZ, R58.reuse.H0_H0 ;  /* 0x2000003aff2b7230 */ /* 0x100fe40000004100 */
[----:B------:R-:W-:Y:S01]  /*70b0*/  FFMA R15, R41, R40, R15 ;  /* 0x00000028290f7223 */ /* 0x000fe2000000000f */
[C---:B------:R-:W-:Y:S01]  /*70c0*/  FMUL R12, R38.reuse, R16 ;  /* 0x00000010260c7220 */ /* 0x040fe20000400000 */
[----:B------:R-:W-:Y:S02]  /*70d0*/  HADD2.F32 R42, -RZ, R58.H1_H1 ;  /* 0x3000003aff2a7230 */ /* 0x000fe40000004100 */
[C---:B------:R-:W-:Y:S01]  /*70e0*/  FMUL R13, R38.reuse, R17 ;  /* 0x00000011260d7220 */ /* 0x040fe20000400000 */
[--C-:B------:R-:W-:Y:S01]  /*70f0*/  HADD2.F32 R45, -RZ, R59.reuse.H0_H0 ;  /* 0x2000003bff2d7230 */ /* 0x100fe20000004100 */
[----:B------:R-:W-:Y:S01]  /*7100*/  F2FP.F16.F32.PACK_AB R61, R15, R10 ;  /* 0x0000000a0f3d723e */ /* 0x000fe200000000ff */
[C---:B------:R-:W-:Y:S01]  /*7110*/  FFMA R12, R41.reuse, R43, R12 ;  /* 0x0000002b290c7223 */ /* 0x040fe2000000000c */
[C---:B------:R-:W-:Y:S01]  /*7120*/  FFMA R13, R41.reuse, R42, R13 ;  /* 0x0000002a290d7223 */ /* 0x040fe2000000000d */
[C---:B------:R-:W-:Y:S01]  /*7130*/  FMUL R14, R38.reuse, R18 ;  /* 0x00000012260e7220 */ /* 0x040fe20000400000 */
[----:B------:R-:W-:Y:S02]  /*7140*/  HADD2.F32 R40, -RZ, R59.H1_H1 ;  /* 0x3000003bff287230 */ /* 0x000fe40000004100 */
[C---:B------:R-:W-:Y:S01]  /*7150*/  FMUL R19, R38.reuse, R19 ;  /* 0x0000001326137220 */ /* 0x040fe20000400000 */
[--C-:B------:R-:W-:Y:S02]  /*7160*/  HADD2.F32 R43, -RZ, R64.reuse.H0_H0 ;  /* 0x20000040ff2b7230 */ /* 0x100fe40000004100 */
[C---:B------:R-:W-:Y:S01]  /*7170*/  FFMA R14, R41.reuse, R45, R14 ;  /* 0x0000002d290e7223 */ /* 0x040fe2000000000e */
[C---:B------:R-:W-:Y:S01]  /*7180*/  FMUL R16, R38.reuse, R20 ;  /* 0x0000001426107220 */ /* 0x040fe20000400000 */
[C---:B------:R-:W-:Y:S01]  /*7190*/  FFMA R19, R41.reuse, R40, R19 ;  /* 0x0000002829137223 */ /* 0x040fe20000000013 */
[----:B------:R-:W-:Y:S02]  /*71a0*/  HADD2.F32 R40, -RZ, R64.H1_H1 ;  /* 0x30000040ff287230 */ /* 0x000fe40000004100 */
[C---:B------:R-:W-:Y:S01]  /*71b0*/  FMUL R17, R38.reuse, R21 ;  /* 0x0000001526117220 */ /* 0x040fe20000400000 */
[--C-:B------:R-:W-:Y:S02]  /*71c0*/  HADD2.F32 R45, -RZ, R65.reuse.H0_H0 ;  /* 0x20000041ff2d7230 */ /* 0x100fe40000004100 */
[C---:B------:R-:W-:Y:S01]  /*71d0*/  FMUL R18, R38.reuse, R22 ;  /* 0x0000001626127220 */ /* 0x040fe20000400000 */
[----:B------:R-:W-:Y:S02]  /*71e0*/  HADD2.F32 R42, -RZ, R65.H1_H1 ;  /* 0x30000041ff2a7230 */ /* 0x000fe40000004100 */
[C---:B------:R-:W-:Y:S01]  /*71f0*/  FMUL R23, R38.reuse, R23 ;  /* 0x0000001726177220 */ /* 0x040fe20000400000 */
[C---:B------:R-:W-:Y:S01]  /*7200*/  FFMA R16, R41.reuse, R43, R16 ;  /* 0x0000002b29107223 */ /* 0x040fe20000000010 */
[C---:B------:R-:W-:Y:S01]  /*7210*/  FFMA R17, R41.reuse, R40, R17 ;  /* 0x0000002829117223 */ /* 0x040fe20000000011 */
[C---:B------:R-:W-:Y:S01]  /*7220*/  FFMA R18, R41.reuse, R45, R18 ;  /* 0x0000002d29127223 */ /* 0x040fe20000000012 */
[C---:B------:R-:W-:Y:S01]  /*7230*/  FFMA R23, R41.reuse, R42, R23 ;  /* 0x0000002a29177223 */ /* 0x040fe20000000017 */
[--C-:B------:R-:W-:Y:S02]  /*7240*/  HADD2.F32 R40, -RZ, R66.reuse.H0_H0 ;  /* 0x20000042ff287230 */ /* 0x100fe40000004100 */
[C---:B------:R-:W-:Y:S01]  /*7250*/  FMUL R20, R38.reuse, R24 ;  /* 0x0000001826147220 */ /* 0x040fe20000400000 */
[----:B------:R-:W-:Y:S02]  /*7260*/  HADD2.F32 R42, -RZ, R66.H1_H1 ;  /* 0x30000042ff2a7230 */ /* 0x000fe40000004100 */
[C---:B------:R-:W-:Y:S01]  /*7270*/  FMUL R21, R38.reuse, R25 ;  /* 0x0000001926157220 */ /* 0x040fe20000400000 */
[--C-:B------:R-:W-:Y:S02]  /*7280*/  HADD2.F32 R43, -RZ, R67.reuse.H0_H0 ;  /* 0x20000043ff2b7230 */ /* 0x100fe40000004100 */
[C---:B------:R-:W-:Y:S01]  /*7290*/  FMUL R22, R38.reuse, R26 ;  /* 0x0000001a26167220 */ /* 0x040fe20000400000 */
[C---:B------:R-:W-:Y:S01]  /*72a0*/  FFMA R20, R41.reuse, R40, R20 ;  /* 0x0000002829147223 */ /* 0x040fe20000000014 */
[C---:B------:R-:W-:Y:S01]  /*72b0*/  FFMA R21, R41.reuse, R42, R21 ;  /* 0x0000002a29157223 */ /* 0x040fe20000000015 */
[----:B------:R-:W-:Y:S02]  /*72c0*/  HADD2.F32 R40, -RZ, R67.H1_H1 ;  /* 0x30000043ff287230 */ /* 0x000fe40000004100 */
[----:B------:R-:W-:Y:S01]  /*72d0*/  FFMA R22, R41, R43, R22 ;  /* 0x0000002b29167223 */ /* 0x000fe20000000016 */
[C---:B------:R-:W-:Y:S01]  /*72e0*/  FMUL R27, R38.reuse, R27 ;  /* 0x0000001b261b7220 */ /* 0x040fe20000400000 */
[--C-:B------:R-:W-:Y:S02]  /*72f0*/  HADD2.F32 R43, -RZ, R72.reuse.H0_H0 ;  /* 0x20000048ff2b7230 */ /* 0x100fe40000004100 */
[C---:B------:R-:W-:Y:S01]  /*7300*/  FMUL R24, R38.reuse, R28 ;  /* 0x0000001c26187220 */ /* 0x040fe20000400000 */
[----:B------:R-:W-:Y:S02]  /*7310*/  HADD2.F32 R42, -RZ, R72.H1_H1 ;  /* 0x30000048ff2a7230 */ /* 0x000fe40000004100 */
[C---:B------:R-:W-:Y:S01]  /*7320*/  FMUL R25, R38.reuse, R29 ;  /* 0x0000001d26197220 */ /* 0x040fe20000400000 */
[--C-:B------:R-:W-:Y:S01]  /*7330*/  HADD2.F32 R45, -RZ, R73.reuse.H0_H0 ;  /* 0x20000049ff2d7230 */ /* 0x100fe20000004100 */
[----:B------:R-:W-:Y:S01]  /*7340*/  F2FP.F16.F32.PACK_AB R62, R13, R12 ;  /* 0x0000000c0d3e723e */ /* 0x000fe200000000ff */
[C---:B------:R-:W-:Y:S01]  /*7350*/  FMUL R26, R38.reuse, R30 ;  /* 0x0000001e261a7220 */ /* 0x040fe20000400000 */
[----:B------:R-:W-:Y:S01]  /*7360*/  F2FP.F16.F32.PACK_AB R63, R19, R14 ;  /* 0x0000000e133f723e */ /* 0x000fe200000000ff */
[C---:B------:R-:W-:Y:S01]  /*7370*/  FFMA R27, R41.reuse, R40, R27 ;  /* 0x00000028291b7223 */ /* 0x040fe2000000001b */
[C---:B------:R-:W-:Y:S01]  /*7380*/  FFMA R24, R41.reuse, R43, R24 ;  /* 0x0000002b29187223 */ /* 0x040fe20000000018 */
[----:B------:R-:W-:Y:S02]  /*7390*/  HADD2.F32 R40, -RZ, R73.H1_H1 ;  /* 0x30000049ff287230 */ /* 0x000fe40000004100 */
[C---:B------:R-:W-:Y:S01]  /*73a0*/  FFMA R25, R41.reuse, R42, R25 ;  /* 0x0000002a29197223 */ /* 0x040fe20000000019 */
[----:B------:R1:W-:Y:S01]  /*73b0*/  STS.128 [R100+0x10], R60 ;  /* 0x0000103c64007388 */ /* 0x0003e20000000c00 */
[C---:B------:R-:W-:Y:S01]  /*73c0*/  FMUL R31, R38.reuse, R31 ;  /* 0x0000001f261f7220 */ /* 0x040fe20000400000 */
[--C-:B------:R-:W-:Y:S02]  /*73d0*/  HADD2.F32 R43, -RZ, R74.reuse.H0_H0 ;  /* 0x2000004aff2b7230 */ /* 0x100fe40000004100 */
[C---:B------:R-:W-:Y:S01]  /*73e0*/  FFMA R26, R41.reuse, R45, R26 ;  /* 0x0000002d291a7223 */ /* 0x040fe2000000001a */
[C---:B------:R-:W-:Y:S01]  /*73f0*/  FMUL R28, R38.reuse, R32 ;  /* 0x00000020261c7220 */ /* 0x040fe20000400000 */
[----:B------:R-:W-:Y:S02]  /*7400*/  HADD2.F32 R42, -RZ, R74.H1_H1 ;  /* 0x3000004aff2a7230 */ /* 0x000fe40000004100 */
[C---:B------:R-:W-:Y:S01]  /*7410*/  FMUL R29, R38.reuse, R33 ;  /* 0x00000021261d7220 */ /* 0x040fe20000400000 */
[----:B------:R-:W-:Y:S02]  /*7420*/  HADD2.F32 R45, -RZ, R75.H0_H0 ;  /* 0x2000004bff2d7230 */ /* 0x000fe40000004100 */
[C---:B------:R-:W-:Y:S01]  /*7430*/  FMUL R30, R38.reuse, R34 ;  /* 0x00000022261e7220 */ /* 0x040fe20000400000 */
[----:B------:R-:W-:Y:S01]  /*7440*/  FFMA R31, R41, R40, R31 ;  /* 0x00000028291f7223 */ /* 0x000fe2000000001f */
[----:B------:R-:W-:Y:S01]  /*7450*/  FMUL R35, R38, R35 ;  /* 0x0000002326237220 */ /* 0x000fe20000400000 */
[----:B------:R-:W-:Y:S01]  /*7460*/  F2FP.F16.F32.PACK_AB R108, R17, R16 ;  /* 0x00000010116c723e */ /* 0x000fe200000000ff */
[----:B------:R-:W-:Y:S01]  /*7470*/  FFMA R28, R41, R43, R28 ;  /* 0x0000002b291c7223 */ /* 0x000fe2000000001c */
[----:B------:R-:W-:Y:S01]  /*7480*/  F2FP.F16.F32.PACK_AB R109, R23, R18 ;  /* 0x00000012176d723e */ /* 0x000fe200000000ff */
[----:B------:R-:W-:Y:S01]  /*7490*/  FFMA R29, R41, R42, R29 ;  /* 0x0000002a291d7223 */ /* 0x000fe2000000001d */
[----:B------:R-:W-:Y:S01]  /*74a0*/  F2FP.F16.F32.PACK_AB R110, R21, R20 ;  /* 0x00000014156e723e */ /* 0x000fe200000000ff */
[----:B------:R-:W-:Y:S01]  /*74b0*/  FFMA R30, R41, R45, R30 ;  /* 0x0000002d291e7223 */ /* 0x000fe2000000001e */
[----:B------:R-:W-:Y:S01]  /*74c0*/  F2FP.F16.F32.PACK_AB R111, R27, R22 ;  /* 0x000000161b6f723e */ /* 0x000fe200000000ff */
[----:B------:R-:W-:Y:S01]  /*74d0*/  FFMA R35, R41, R44, R35 ;  /* 0x0000002c29237223 */ /* 0x000fe20000000023 */
[----:B------:R-:W-:Y:S02]  /*74e0*/  F2FP.F16.F32.PACK_AB R112, R25, R24 ;  /* 0x000000181970723e */ /* 0x000fe400000000ff */
[----:B------:R-:W-:Y:S01]  /*74f0*/  F2FP.F16.F32.PACK_AB R113, R31, R26 ;  /* 0x0000001a1f71723e */ /* 0x000fe200000000ff */
[----:B------:R1:W-:Y:S01]  /*7500*/  STS.128 [R98+0x20], R108 ;  /* 0x0000206c62007388 */ /* 0x0003e20000000c00 */
[----:B------:R-:W-:Y:S02]  /*7510*/  F2FP.F16.F32.PACK_AB R114, R29, R28 ;  /* 0x0000001c1d72723e */ /* 0x000fe400000000ff */
[----:B------:R-:W-:Y:S05]  /*7520*/  F2FP.F16.F32.PACK_AB R115, R35, R30 ;  /* 0x0000001e2373723e */ /* 0x000fea00000000ff */
[----:B------:R1:W-:Y:S01]  /*7530*/  STS.128 [R106+0x30], R112 ;  /* 0x000030706a007388 */ /* 0x0003e20000000c00 */
[----:B------:R-:W-:Y:S01]  /*7540*/  @!PT LDS RZ, [RZ] ;  /* 0x00000000fffff984 */ /* 0x000fe20000000800 */
[----:B------:R-:W-:Y:S01]  /*7550*/  @!PT LDS RZ, [RZ] ;  /* 0x00000000fffff984 */ /* 0x000fe20000000800 */
[----:B------:R-:W-:Y:S01]  /*7560*/  @!PT LDS RZ, [RZ] ;  /* 0x00000000fffff984 */ /* 0x000fe20000000800 */
[----:B------:R-:W-:Y:S01]  /*7570*/  @!PT LDS RZ, [RZ] ;  /* 0x00000000fffff984 */ /* 0x000fe20000000800 */
[----:B------:R3:W-:Y:S07]  /*7580*/  MEMBAR.ALL.CTA ;  /* 0x0000000000007992 */ /* 0x0007ee0000008000 */
[----:B---3--:R-:W3:Y:S02]  /*7590*/  FENCE.VIEW.ASYNC.S ;  /* 0x00000000000073c6 */ /* 0x008ee40000000000 */
[----:B---3--:R-:W-:Y:S06]  /*75a0*/  BAR.SYNC.DEFER_BLOCKING 0x1, 0x80 ;  /* 0x0042000000007b1d */ /* 0x008fec0000010000 */
[----:B------:R-:W-:Y:S05]  /*75b0*/  @P0 BRA `(.L_x_114) ;  /* 0x0000000000300947 */ /* 0x000fea0003800000 */
[----:B------:R-:W3:Y:S01]  /*75c0*/  LDCU.64 UR6, c[0x0][0x348] ;  /* 0x00006900ff0677ac */ /* 0x000ee20008000a00 */
[----:B------:R-:W-:Y:S02]  /*75d0*/  R2UR UR42, R102 ;  /* 0x00000000662a72ca */ /* 0x000fe400000e0000 */
[----:B------:R-:W-:Y:S01]  /*75e0*/  R2UR UR43, R99 ;  /* 0x00000000632b72ca */ /* 0x000fe200000e0000 */
[----:B------:R-:W-:Y:S01]  /*75f0*/  UIADD3 UR4, UPT, UPT, UR49, 0x200, URZ ;  /* 0x0000020031047890 */ /* 0x000fe2000fffe0ff */
[----:B------:R-:W-:Y:S05]  /*7600*/  R2UR UR44, R101 ;  /* 0x00000000652c72ca */ /* 0x000fea00000e0000 */
[----:B------:R-:W-:Y:S05]  /*7610*/  IMAD.U32 R80, RZ, RZ, UR4 ;  /* 0x00000004ff507e24 */ /* 0x000fea000f8e00ff */
[----:B------:R-:W-:Y:S01]  /*7620*/  R2UR UR40, R80 ;  /* 0x00000000502872ca */ /* 0x000fe200000e0000 */
[----:B---3--:R-:W-:Y:S04]  /*7630*/  UIADD3 UR4, UP0, UPT, UR6, 0x680, URZ ;  /* 0x0000068006047890 */ /* 0x008fe8000ff1e0ff */
[----:B------:R-:W-:Y:S09]  /*7640*/  UIADD3.X UR5, UPT, UPT, URZ, UR7, URZ, UP0, !UPT ;  /* 0x00000007ff057290 */ /* 0x000ff200087fe4ff */
[----:B------:R3:W-:Y:S01]  /*7650*/  UTMASTG.4D.IM2COL [UR40], [UR4] ;  /* 0x00000028040073b5 */ /* 0x0007e20008058000 */
[----:B------:R0:W-:Y:S01]  /*7660*/  UTMACMDFLUSH ;  /* 0x00000000000079b7 */ /* 0x0001e20000000000 */
[----:B---3--:R-:W-:Y:S04]  /*7670*/  DEPBAR.LE SB0, 0x1 ;  /* 0x000080400000791a */ /* 0x008fe80000000000 */
.L_x_114:
[----:B------:R-:W-:Y:S05]  /*7680*/  BSYNC.RECONVERGENT B0 ;  /* 0x0000000000007941 */ /* 0x000fea0003800200 */
.L_x_113:
[----:B------:R-:W-:Y:S01]  /*7690*/  BAR.SYNC.DEFER_BLOCKING 0x1, 0x80 ;  /* 0x0042000000007b1d */ /* 0x000fe20000010000 */
[----:B------:R-:W-:Y:S01]  /*76a0*/  ISETP.NE.AND P1, PT, R104, RZ, PT ;  /* 0x000000ff6800720c */ /* 0x000fe20003f25270 */
[----:B------:R-:W-:Y:S01]  /*76b0*/  UISETP.NE.AND UP0, UPT, UR53, URZ, UPT ;  /* 0x000000ff3500728c */ /* 0x000fe2000bf05270 */
[----:B------:R-:W-:Y:S11]  /*76c0*/  LEA R3, R47, UR49, 0x3 ;  /* 0x000000312f037c11 */ /* 0x000ff6000f8e18ff */
[----:B------:R-:W-:Y:S01]  /*76d0*/  @P1 SHF.L.U32 R4, R83, 0x1f, RZ ;  /* 0x0000001f53041819 */ /* 0x000fe200000006ff */
[----:B------:R-:W-:Y:S06]  /*76e0*/  BRA.U !UP0, `(.L_x_115) ;  /* 0x0000000108247547 */ /* 0x000fec000b800000 */
[----:B------:R-:W3:Y:S01]  /*76f0*/  S2R R0, SR_CgaCtaId ;  /* 0x0000000000007919 */ /* 0x000ee20000008800 */
[----:B------:R-:W-:Y:S01]  /*7700*/  IMAD.U32 R2, RZ, RZ, UR50 ;  /* 0x00000032ff027e24 */ /* 0x000fe2000f8e00ff */
[----:B------:R-:W-:Y:S04]  /*7710*/  UIADD3 UR4, UPT, UPT, UR50, 0x1, URZ ;  /* 0x0000000132047890 */ /* 0x000fe8000fffe0ff */
[----:B------:R-:W-:Y:S01]  /*7720*/  @P1 LEA R2, R2, UR49, 0x3 ;  /* 0x0000003102021c11 */ /* 0x000fe2000f8e18ff */
[----:B------:R-:W-:Y:S04]  /*7730*/  UISETP.NE.AND UP0, UPT, UR4, 0x4, UPT ;  /* 0x000000040400788c */ /* 0x000fe8000bf05270 */
[----:B------:R-:W-:Y:S01]  /*7740*/  @P1 VIADD R5, R2, 0xa0 ;  /* 0x000000a002051836 */ /* 0x000fe20000000000 */
[----:B------:R-:W-:Y:S04]  /*7750*/  USEL UR50, UR4, URZ, UP0 ;  /* 0x000000ff04327287 */ /* 0x000fe80008000000 */
[----:B---3--:R-:W-:Y:S04]  /*7760*/  @P1 PRMT R0, R0, 0x654, R5 ;  /* 0x0000065400001816 */ /* 0x008fe80000000005 */
[----:B------:R3:W-:Y:S04]  /*7770*/  @P1 SYNCS.ARRIVE.TRANS64.RED.A1T0 RZ, [R0+URZ], RZ ;  /* 0x000000ff00ff19a7 */ /* 0x0007e800081004ff */
.L_x_115:
[----:B------:R-:W4:Y:S01]  /*7780*/  @P1 SYNCS.PHASECHK.TRANS64.TRYWAIT P0, [R3+URZ+0x80], R4 ;  /* 0x00008004030015a7 */ /* 0x000f2200080011ff */
[----:B------:R-:W-:Y:S01]  /*7790*/  BSSY B1, `(.L_x_116) ;  /* 0x0000016000017945 */ /* 0x000fe20003800000 */
[----:B----4-:R-:W-:Y:S03]  /*77a0*/  @P1 SEL R46, RZ, 0x1, !P0 ;  /* 0x00000001ff2e1807 */ /* 0x010fe60004000000 */
[----:B------:R-:W-:Y:S05]  /*77b0*/  @!P1 BRA `(.L_x_117) ;  /* 0x00000000004c9947 */ /* 0x000fea0003800000 */
[----:B------:R-:W-:Y:S01]  /*77c0*/  ISETP.NE.AND P0, PT, R46, RZ, PT ;  /* 0x000000ff2e00720c */ /* 0x000fe20003f05270 */
[----:B------:R-:W-:Y:S01]  /*77d0*/  BSSY B0, `(.L_x_118) ;  /* 0x000000b000007945 */ /* 0x000fe20003800000 */
[----:B------:R-:W-:Y:S11]  /*77e0*/  ISETP.NE.AND P1, PT, R68, RZ, PT ;  /* 0x000000ff4400720c */ /* 0x000ff60003f25270 */
[----:B------:R-:W-:Y:S02]  /*77f0*/  @!UPT UIADD3 URZ, UPT, UPT, URZ, URZ, URZ ;  /* 0x000000fffffff290 */ /* 0x000fe4000fffe0ff */
[C---:B------:R-:W-:Y:S01]  /*7800*/  @P1 IMAD R6, R47.reuse, 0x2000, R84 ;  /* 0x000020002f061824 */ /* 0x040fe200078e0254 */
[C---:B------:R-:W-:Y:S01]  /*7810*/  @P1 LEA R4, R47.reuse, R98, 0xd ;  /* 0x000000622f041211 */ /* 0x040fe200078e68ff */
[C---:B------:R-:W-:Y:S02]  /*7820*/  @P1 IMAD R5, R47.reuse, 0x2000, R100 ;  /* 0x000020002f051824 */ /* 0x040fe400078e0264 */
[----:B------:R-:W-:Y:S01]  /*7830*/  @P1 IMAD R2, R47, 0x2000, R106 ;  /* 0x000020002f021824 */ /* 0x000fe200078e026a */
[----:B------:R-:W-:Y:S06]  /*7840*/  @P0 BRA `(.L_x_119) ;  /* 0x00000000000c0947 */ /* 0x000fec0003800000 */
[----:B---3--:R-:W-:Y:S04]  /*7850*/  SHF.L.U32 R0, R83, 0x1f, RZ ;  /* 0x0000001f53007819 */ /* 0x008fe800000006ff */
[----:B------:R-:W3:Y:S02]  /*7860*/  SYNCS.PHASECHK.TRANS64.TRYWAIT P0, [R3+URZ+0x80], R0 ;  /* 0x00008000030075a7 */ /* 0x000ee400080011ff */
[----:B---3--:R-:W-:Y:S05]  /*7870*/  @!P0 BRA `(.L_x_120) ;  /* 0x0000003000c88947 */ /* 0x008fea0003800000 */
.L_x_119:
[----:B------:R-:W-:Y:S05]  /*7880*/  BSYNC B0 ;  /* 0x0000000000007941 */ /* 0x000fea0003800000 */
.L_x_118:
[----:B------:R-:W-:Y:S02]  /*7890*/  ISETP.NE.AND P0, PT, R68, RZ, PT ;  /* 0x000000ff4400720c */ /* 0x000fe40003f05270 */
[----:B------:R-:W-:Y:S11]  /*78a0*/  IADD3 R47, PT, PT, R47, 0x1, RZ ;  /* 0x000000012f2f7810 */ /* 0x000ff60007ffe0ff */
[----:B------:R4:W1:Y:S04]  /*78b0*/  @P0 LDS.128 R48, [R6] ;  /* 0x0000000006300984 */ /* 0x0008680000000c00 */
[----:B------:R4:W1:Y:S04]  /*78c0*/  @P0 LDS.128 R56, [R5+0x10] ;  /* 0x0000100005380984 */ /* 0x0008680000000c00 */
[----:B------:R4:W1:Y:S04]  /*78d0*/  @P0 LDS.128 R64, [R4+0x20] ;  /* 0x0000200004400984 */ /* 0x0008680000000c00 */
[----:B------:R4:W1:Y:S02]  /*78e0*/  @P0 LDS.128 R72, [R2+0x30] ;  /* 0x0000300002480984 */ /* 0x0008640000000c00 */
.L_x_117:
[----:B------:R-:W-:Y:S05]  /*78f0*/  BSYNC B1 ;  /* 0x0000000000017941 */ /* 0x000fea0003800000 */
.L_x_116:
[----:B---3--:R-:W-:Y:S05]  /*7900*/  VIADD R3, R39, 0x20 ;  /* 0x0000002027037836 */ /* 0x008fea0000000000 */
[----:B------:R-:W-:Y:S04]  /*7910*/  SHF.R.U32.HI R3, RZ, 0x15, R3 ;  /* 0x00000015ff037819 */ /* 0x000fe80000011603 */
[----:B------:R-:W-:Y:S11]  /*7920*/  LOP3.LUT P0, RZ, R3, 0x3, R88, 0x48, !PT ;  /* 0x0000000303ff7812 */ /* 0x000ff60007804858 */
[----:B------:R-:W-:Y:S02]  /*7930*/  @!UPT UIADD3 URZ, UPT, UPT, URZ, URZ, URZ ;  /* 0x000000fffffff290 */ /* 0x000fe4000fffe0ff */
[----:B------:R-:W-:Y:S05]  /*7940*/  @!P0 BRA `(.L_x_121) ;  /* 0x0000000000408947 */ /* 0x000fea0003800000 */
[----:B------:R-:W3:Y:S01]  /*7950*/  LDCU.64 UR8, c[0x4][0x70] ;  /* 0x01000e00ff0877ac */ /* 0x000ee20008000a00 */
[----:B------:R-:W-:Y:S01]  /*7960*/  MOV R3, 0x0 ;  /* 0x0000000000037802 */ /* 0x000fe20000000f00 */
[----:B------:R-:W-:Y:S02]  /*7970*/  HFMA2 R12, -RZ, RZ, 0, 5.9604644775390625e-08 ;  /* 0x00000001ff0c7431 */ /* 0x000fe400000001ff */
[----:B------:R-:W-:Y:S02]  /*7980*/  IMAD.MOV.U32 R8, RZ, RZ, 0x192 ;  /* 0x00000192ff087424 */ /* 0x000fe400078e00ff */
[----:B------:R-:W-:Y:S01]  /*7990*/  IMAD.MOV.U32 R13, RZ, RZ, RZ ;  /* 0x000000ffff0d7224 */ /* 0x000fe200078e00ff */
[----:B------:R-:W5:Y:S01]  /*79a0*/  LDCU.64 UR6, c[0x4][0x78] ;  /* 0x01000f00ff0677ac */ /* 0x000f620008000a00 */
[----:B----4-:R-:W4:Y:S01]  /*79b0*/  LDC.64 R2, c[0x4][R3] ;  /* 0x0100000003027b82 */ /* 0x010f220000000a00 */
[----:B------:R-:W2:Y:S01]  /*79c0*/  LDCU.64 UR4, c[0x4][0x10] ;  /* 0x01000200ff0477ac */ /* 0x000ea20008000a00 */
[----:B---3--:R-:W-:Y:S01]  /*79d0*/  MOV R5, UR9 ;  /* 0x0000000900057c02 */ /* 0x008fe20008000f00 */
[----:B------:R-:W-:Y:S01]  /*79e0*/  IMAD.U32 R4, RZ, RZ, UR8 ;  /* 0x00000008ff047e24 */ /* 0x000fe2000f8e00ff */
[----:B-----5:R-:W-:Y:S01]  /*79f0*/  MOV R7, UR7 ;  /* 0x0000000700077c02 */ /* 0x020fe20008000f00 */
[----:B------:R-:W-:Y:S01]  /*7a00*/  IMAD.U32 R6, RZ, RZ, UR6 ;  /* 0x00000006ff067e24 */ /* 0x000fe2000f8e00ff */
[----:B--2---:R-:W-:Y:S01]  /*7a10*/  MOV R11, UR5 ;  /* 0x00000005000b7c02 */ /* 0x004fe20008000f00 */
[----:B------:R-:W-:Y:S02]  /*7a20*/  IMAD.U32 R10, RZ, RZ, UR4 ;  /* 0x00000004ff0a7e24 */ /* 0x000fe4000f8e00ff */
[----:B------:R-:W-:Y:S07]  /*7a30*/  LEPC R20, `(.L_x_121) ;  /* 0x000000001014794e */ /* 0x000fee0000000000 */
[----:B-1--4-:R-:W-:Y:S05]  /*7a40*/  CALL.ABS.NOINC R2 ;  /* 0x0000000002007343 */ /* 0x012fea0003c00000 */
.L_x_121:
[----:B------:R-:W-:Y:S05]  /*7a50*/  WARPSYNC.ALL ;  /* 0x0000000000007948 */ /* 0x000fea0003800000 */
[----:B------:R-:W-:Y:S01]  /*7a60*/  R2UR UR4, R39 ;  /* 0x00000000270472ca */ /* 0x000fe200000e0000 */
[--C-:B-1----:R-:W-:Y:S01]  /*7a70*/  HADD2.F32 R40, -RZ, R48.reuse.H0_H0 ;  /* 0x20000030ff287230 */ /* 0x102fe20000004100 */
[----:B------:R-:W1:Y:S01]  /*7a80*/  S2R R107, SR_CgaCtaId ;  /* 0x00000000006b7919 */ /* 0x000e620000008800 */
[----:B------:R-:W-:Y:S01]  /*7a90*/  HADD2.F32 R43, -RZ, R48.H1_H1 ;  /* 0x30000030ff2b7230 */ /* 0x000fe20000004100 */
[----:B------:R-:W-:Y:S01]  /*7aa0*/  ISETP.NE.AND P6, PT, R104, RZ, PT ;  /* 0x000000ff6800720c */ /* 0x000fe20003fc5270 */
[----:B------:R-:W-:Y:S01]  /*7ab0*/  HADD2.F32 R42, -RZ, R49.H1_H1 ;  /* 0x30000031ff2a7230 */ /* 0x000fe20000004100 */
[----:B------:R-:W-:Y:S01]  /*7ac0*/  ISETP.NE.AND P0, PT, R86, RZ, PT ;  /* 0x000000ff5600720c */ /* 0x000fe20003f05270 */
[--C-:B------:R-:W-:Y:S01]  /*7ad0*/  HADD2.F32 R44, -RZ, R50.reuse.H1_H1 ;  /* 0x30000032ff2c7230 */ /* 0x100fe20000004100 */
[----:B------:R-:W-:Y:S01]  /*7ae0*/  MOV R69, UR50 ;  /* 0x0000003200457c02 */ /* 0x000fe20008000f00 */
[----:B------:R-:W-:Y:S01]  /*7af0*/  HADD2.F32 R45, -RZ, R59.H0_H0 ;  /* 0x2000003bff2d7230 */ /* 0x000fe20000004100 */
[----:B------:R-:W-:Y:S01]  /*7b00*/  BSSY.RECONVERGENT B0, `(.L_x_122) ;  /* 0x0000089000007945 */ /* 0x000fe20003800200 */
[----:B------:R-:W-:Y:S02]  /*7b10*/  LEA R70, R47, UR49, 0x3 ;  /* 0x000000312f467c11 */ /* 0x000fe4000f8e18ff */
[----:B----4-:R-:W3:Y:S04]  /*7b20*/  LDTM.x32 R4, tmem[UR4+0x20] ;  /* 0x00002004000479ee */ /* 0x010ee800082c0000 */
[----:B------:R-:W-:Y:S04]  /*7b30*/  @P6 LEA R69, R69, UR49, 0x3 ;  /* 0x0000003145456c11 */ /* 0x000fe8000f8e18ff */
[----:B------:R-:W-:Y:S02]  /*7b40*/  @P6 IADD3 R112, PT, PT, R69, 0xa0, RZ ;  /* 0x000000a045706810 */ /* 0x000fe40007ffe0ff */
[----:B------:R-:W-:Y:S01]  /*7b50*/  @P6 SHF.L.U32 R69, R83, 0x1f, RZ ;  /* 0x0000001f53456819 */ /* 0x000fe200000006ff */
[C---:B---3--:R-:W-:Y:S01]  /*7b60*/  FMUL R0, R38.reuse, R4 ;  /* 0x0000000426007220 */ /* 0x048fe20000400000 */
[C---:B------:R-:W-:Y:S01]  /*7b70*/  FMUL R2, R38.reuse, R5 ;  /* 0x0000000526027220 */ /* 0x040fe20000400000 */
[C---:B------:R-:W-:Y:S01]  /*7b80*/  FMUL R3, R38.reuse, R6 ;  /* 0x0000000626037220 */ /* 0x040fe20000400000 */
[C---:B------:R-:W-:Y:S01]  /*7b90*/  FMUL R7, R38.reuse, R7 ;  /* 0x0000000726077220 */ /* 0x040fe20000400000 */
[C---:B------:R-:W-:Y:S01]  /*7ba0*/  FFMA R0, R41.reuse, R40, R0 ;  /* 0x0000002829007223 */ /* 0x040fe20000000000 */
[----:B------:R-:W-:Y:S02]  /*7bb0*/  HADD2.F32 R40, -RZ, R49.H0_H0 ;  /* 0x20000031ff287230 */ /* 0x000fe40000004100 */
[C---:B------:R-:W-:Y:S01]  /*7bc0*/  FFMA R2, R41.reuse, R43, R2 ;  /* 0x0000002b29027223 */ /* 0x040fe20000000002 */
[C---:B------:R-:W-:Y:S01]  /*7bd0*/  FMUL R4, R38.reuse, R8 ;  /* 0x0000000826047220 */ /* 0x040fe20000400000 */
[--C-:B------:R-:W-:Y:S02]  /*7be0*/  HADD2.F32 R43, -RZ, R51.reuse.H0_H0 ;  /* 0x20000033ff2b7230 */ /* 0x100fe40000004100 */
[----:B------:R-:W-:Y:S01]  /*7bf0*/  FMUL R5, R38, R9 ;  /* 0x0000000926057220 */ /* 0x000fe20000400000 */
[C---:B------:R-:W-:Y:S01]  /*7c00*/  FFMA R3, R41.reuse, R40, R3 ;  /* 0x0000002829037223 */ /* 0x040fe20000000003 */
[----:B------:R-:W-:Y:S01]  /*7c10*/  HADD2.F32 R40, -RZ, R50.H0_H0 ;  /* 0x20000032ff287230 */ /* 0x000fe20000004100 */
[----:B------:R-:W-:Y:S01]  /*7c20*/  F2FP.F16.F32.PACK_AB R52, R2, R0 ;  /* 0x000000000234723e */ /* 0x000fe200000000ff */
[C---:B------:R-:W-:Y:S01]  /*7c30*/  FFMA R7, R41.reuse, R42, R7 ;  /* 0x0000002a29077223 */ /* 0x040fe20000000007 */
[----:B------:R-:W-:Y:S02]  /*7c40*/  HADD2.F32 R42, -RZ, R51.H1_H1 ;  /* 0x30000033ff2a7230 */ /* 0x000fe40000004100 */
[C---:B------:R-:W-:Y:S01]  /*7c50*/  FMUL R6, R38.reuse, R10 ;  /* 0x0000000a26067220 */ /* 0x040fe20000400000 */
[C---:B------:R-:W-:Y:S01]  /*7c60*/  FFMA R4, R41.reuse, R40, R4 ;  /* 0x0000002829047223 */ /* 0x040fe20000000004 */
[----:B------:R-:W-:Y:S01]  /*7c70*/  FFMA R5, R41, R44, R5 ;  /* 0x0000002c29057223 */ /* 0x000fe20000000005 */
[----:B------:R-:W-:Y:S01]  /*7c80*/  F2FP.F16.F32.PACK_AB R53, R7, R3 ;  /* 0x000000030735723e */ /* 0x000fe200000000ff */
[----:B------:R-:W-:Y:S01]  /*7c90*/  FFMA R6, R41, R43, R6 ;  /* 0x0000002b29067223 */ /* 0x000fe20000000006 */
[C---:B------:R-:W-:Y:S01]  /*7ca0*/  FMUL R11, R38.reuse, R11 ;  /* 0x0000000b260b7220 */ /* 0x040fe20000400000 */
[--C-:B------:R-:W-:Y:S01]  /*7cb0*/  HADD2.F32 R40, -RZ, R56.reuse.H0_H0 ;  /* 0x20000038ff287230 */ /* 0x100fe20000004100 */
        /* <DEDUP_REMOVED lines=12> */
[----:B------:R3:W-:Y:S01]  /*7d80*/  STS.128 [R84+0x2000], R52 ;  /* 0x0020003454007388 */ /* 0x0007e20000000c00 */
[----:B------:R-:W-:Y:S01]  /*7d90*/  F2FP.F16.F32.PACK_AB R60, R9, R8 ;  /* 0x00000008093c723e */ /* 0x000fe200000000ff */
[C---:B------:R-:W-:Y:S01]  /*7da0*/  FFMA R10, R41.reuse, R43, R10 ;  /* 0x0000002b290a7223 */ /* 0x040fe2000000000a */
[--C-:B------:R-:W-:Y:S02]  /*7db0*/  HADD2.F32 R43, -RZ, R58.reuse.H0_H0 ;  /* 0x2000003aff2b7230 */ /* 0x100fe40000004100 */
[----:B------:R-:W-:Y:S01]  /*7dc0*/  FFMA R15, R41, R40, R15 ;  /* 0x00000028290f7223 */ /* 0x000fe2000000000f */
[C---:B------:R-:W-:Y:S01]  /*7dd0*/  FMUL R12, R38.reuse, R16 ;  /* 0x00000010260c7220 */ /* 0x040fe20000400000 */
[----:B------:R-:W-:Y:S02]  /*7de0*/  HADD2.F32 R42, -RZ, R58.H1_H1 ;  /* 0x3000003aff2a7230 */ /* 0x000fe40000004100 */
[C---:B------:R-:W-:Y:S01]  /*7df0*/  FMUL R13, R38.reuse, R17 ;  /* 0x00000011260d7220 */ /* 0x040fe20000400000 */
[C---:B------:R-:W-:Y:S01]  /*7e00*/  FMUL R14, R38.reuse, R18 ;  /* 0x00000012260e7220 */ /* 0x040fe20000400000 */
[----:B------:R-:W-:Y:S01]  /*7e10*/  F2FP.F16.F32.PACK_AB R61, R15, R10 ;  /* 0x0000000a0f3d723e */ /* 0x000fe200000000ff */
[C---:B------:R-:W-:Y:S01]  /*7e20*/  FFMA R12, R41.reuse, R43, R12 ;  /* 0x0000002b290c7223 */ /* 0x040fe2000000000c */
[----:B------:R-:W-:Y:S02]  /*7e30*/  HADD2.F32 R40, -RZ, R59.H1_H1 ;  /* 0x3000003bff287230 */ /* 0x000fe40000004100 */
[C---:B------:R-:W-:Y:S01]  /*7e40*/  FFMA R13, R41.reuse, R42, R13 ;  /* 0x0000002a290d7223 */ /* 0x040fe2000000000d */
[C---:B------:R-:W-:Y:S01]  /*7e50*/  FMUL R19, R38.reuse, R19 ;  /* 0x0000001326137220 */ /* 0x040fe20000400000 */
[--C-:B------:R-:W-:Y:S02]  /*7e60*/  HADD2.F32 R43, -RZ, R64.reuse.H0_H0 ;  /* 0x20000040ff2b7230 */ /* 0x100fe40000004100 */
[C---:B------:R-:W-:Y:S01]  /*7e70*/  FMUL R16, R38.reuse, R20 ;  /* 0x0000001426107220 */ /* 0x040fe20000400000 */
[----:B------:R-:W-:Y:S02]  /*7e80*/  HADD2.F32 R42, -RZ, R64.H1_H1 ;  /* 0x30000040ff2a7230 */ /* 0x000fe40000004100 */
[C---:B------:R-:W-:Y:S01]  /*7e90*/  FMUL R17, R38.reuse, R21 ;  /* 0x0000001526117220 */ /* 0x040fe20000400000 */
[C---:B------:R-:W-:Y:S01]  /*7ea0*/  FFMA R14, R41.reuse, R45, R14 ;  /* 0x0000002d290e7223 */ /* 0x040fe2000000000e */
[C---:B------:R-:W-:Y:S01]  /*7eb0*/  FFMA R19, R41.reuse, R40, R19 ;  /* 0x0000002829137223 */ /* 0x040fe20000000013 */
[--C-:B------:R-:W-:Y:S02]  /*7ec0*/  HADD2.F32 R45, -RZ, R65.reuse.H0_H0 ;  /* 0x20000041ff2d7230 */ /* 0x100fe40000004100 */
[C---:B------:R-:W-:Y:S01]  /*7ed0*/  FFMA R16, R41.reuse, R43, R16 ;  /* 0x0000002b29107223 */ /* 0x040fe20000000010 */
[C---:B------:R-:W-:Y:S01]  /*7ee0*/  FMUL R18, R38.reuse, R22 ;  /* 0x0000001626127220 */ /* 0x040fe20000400000 */
[----:B------:R-:W-:Y:S02]  /*7ef0*/  HADD2.F32 R40, -RZ, R65.H1_H1 ;  /* 0x30000041ff287230 */ /* 0x000fe40000004100 */
[C---:B------:R-:W-:Y:S01]  /*7f00*/  FFMA R17, R41.reuse, R42, R17 ;  /* 0x0000002a29117223 */ /* 0x040fe20000000011 */
[C---:B------:R-:W-:Y:S01]  /*7f10*/  FMUL R23, R38.reuse, R23 ;  /* 0x0000001726177220 */ /* 0x040fe20000400000 */
[--C-:B------:R-:W-:Y:S02]  /*7f20*/  HADD2.F32 R42, -RZ, R66.reuse.H0_H0 ;  /* 0x20000042ff2a7230 */ /* 0x100fe40000004100 */
[C---:B------:R-:W-:Y:S01]  /*7f30*/  FMUL R20, R38.reuse, R24 ;  /* 0x0000001826147220 */ /* 0x040fe20000400000 */
[C---:B------:R-:W-:Y:S01]  /*7f40*/  FFMA R18, R41.reuse, R45, R18 ;  /* 0x0000002d29127223 */ /* 0x040fe20000000012 */
        /* <DEDUP_REMOVED lines=11> */
[----:B------:R-:W-:Y:S01]  /*8000*/  FFMA R27, R41, R42, R27 ;  /* 0x0000002a291b7223 */ /* 0x000fe2000000001b */
[C---:B------:R-:W-:Y:S01]  /*8010*/  FMUL R24, R38.reuse, R28 ;  /* 0x0000001c26187220 */ /* 0x040fe20000400000 */
[----:B------:R-:W-:Y:S02]  /*8020*/  HADD2.F32 R42, -RZ, R72.H1_H1 ;  /* 0x30000048ff2a7230 */ /* 0x000fe40000004100 */
[C---:B------:R-:W-:Y:S01]  /*8030*/  FMUL R25, R38.reuse, R29 ;  /* 0x0000001d26197220 */ /* 0x040fe20000400000 */
[--C-:B------:R-:W-:Y:S02]  /*8040*/  HADD2.F32 R43, -RZ, R73.reuse.H0_H0 ;  /* 0x20000049ff2b7230 */ /* 0x100fe40000004100 */
[C---:B------:R-:W-:Y:S01]  /*8050*/  FMUL R26, R38.reuse, R30 ;  /* 0x0000001e261a7220 */ /* 0x040fe20000400000 */
[----:B------:R-:W-:Y:S01]  /*8060*/  F2FP.F16.F32.PACK_AB R62, R13, R12 ;  /* 0x0000000c0d3e723e */ /* 0x000fe200000000ff */
[----:B------:R-:W-:Y:S01]  /*8070*/  FFMA R24, R41, R40, R24 ;  /* 0x0000002829187223 */ /* 0x000fe20000000018 */
[----:B------:R-:W-:Y:S01]  /*8080*/  F2FP.F16.F32.PACK_AB R63, R19, R14 ;  /* 0x0000000e133f723e */ /* 0x000fe200000000ff */
[C---:B------:R-:W-:Y:S01]  /*8090*/  FFMA R25, R41.reuse, R42, R25 ;  /* 0x0000002a29197223 */ /* 0x040fe20000000019 */
[C---:B------:R-:W-:Y:S01]  /*80a0*/  FFMA R26, R41.reuse, R43, R26 ;  /* 0x0000002b291a7223 */ /* 0x040fe2000000001a */
[----:B------:R-:W-:Y:S02]  /*80b0*/  HADD2.F32 R40, -RZ, R73.H1_H1 ;  /* 0x30000049ff287230 */ /* 0x000fe40000004100 */
[C---:B------:R-:W-:Y:S01]  /*80c0*/  FMUL R31, R38.reuse, R31 ;  /* 0x0000001f261f7220 */ /* 0x040fe20000400000 */
[----:B------:R4:W-:Y:S01]  /*80d0*/  STS.128 [R100+0x2010], R60 ;  /* 0x0020103c64007388 */ /* 0x0009e20000000c00 */
[--C-:B------:R-:W-:Y:S02]  /*80e0*/  HADD2.F32 R43, -RZ, R74.reuse.H0_H0 ;  /* 0x2000004aff2b7230 */ /* 0x100fe40000004100 */
[C---:B------:R-:W-:Y:S01]  /*80f0*/  FMUL R28, R38.reuse, R32 ;  /* 0x00000020261c7220 */ /* 0x040fe20000400000 */
[----:B------:R-:W-:Y:S02]  /*8100*/  HADD2.F32 R42, -RZ, R74.H1_H1 ;  /* 0x3000004aff2a7230 */ /* 0x000fe40000004100 */
[C---:B------:R-:W-:Y:S01]  /*8110*/  FMUL R29, R38.reuse, R33 ;  /* 0x00000021261d7220 */ /* 0x040fe20000400000 */
[--C-:B------:R-:W-:Y:S02]  /*8120*/  HADD2.F32 R45, -RZ, R75.reuse.H0_H0 ;  /* 0x2000004bff2d7230 */ /* 0x100fe40000004100 */
[C---:B------:R-:W-:Y:S01]  /*8130*/  FMUL R30, R38.reuse, R34 ;  /* 0x00000022261e7220 */ /* 0x040fe20000400000 */
[----:B------:R-:W-:Y:S02]  /*8140*/  HADD2.F32 R44, -RZ, R75.H1_H1 ;  /* 0x3000004bff2c7230 */ /* 0x000fe40000004100 */
[----:B------:R-:W-:Y:S01]  /*8150*/  FFMA R31, R41, R40, R31 ;  /* 0x00000028291f7223 */ /* 0x000fe2000000001f */
[----:B------:R-:W-:Y:S01]  /*8160*/  FMUL R35, R38, R35 ;  /* 0x0000002326237220 */ /* 0x000fe20000400000 */
[----:B---3--:R-:W-:Y:S01]  /*8170*/  F2FP.F16.F32.PACK_AB R52, R17, R16 ;  /* 0x000000101134723e */ /* 0x008fe200000000ff */
        /* <DEDUP_REMOVED lines=11> */
[----:B------:R-:W-:Y:S02]  /*8230*/  F2FP.F16.F32.PACK_AB R111, R35, R30 ;  /* 0x0000001e236f723e */ /* 0x000fe400000000ff */
[----:B-1----:R-:W-:Y:S03]  /*8240*/  @P6 PRMT R112, R107, 0x654, R112 ;  /* 0x000006546b706816 */ /* 0x002fe60000000070 */
[----:B------:R4:W-:Y:S01]  /*8250*/  STS.128 [R106+0x2030], R108 ;  /* 0x0020306c6a007388 */ /* 0x0009e20000000c00 */
[----:B------:R-:W-:Y:S01]  /*8260*/  @!PT LDS RZ, [RZ] ;  /* 0x00000000fffff984 */ /* 0x000fe20000000800 */
[----:B------:R-:W-:Y:S01]  /*8270*/  @!PT LDS RZ, [RZ] ;  /* 0x00000000fffff984 */ /* 0x000fe20000000800 */
[----:B------:R-:W-:Y:S01]  /*8280*/  @!PT LDS RZ, [RZ] ;  /* 0x00000000fffff984 */ /* 0x000fe20000000800 */
[----:B------:R-:W-:Y:S01]  /*8290*/  @!PT LDS RZ, [RZ] ;  /* 0x00000000fffff984 */ /* 0x000fe20000000800 */
[----:B------:R1:W-:Y:S07]  /*82a0*/  MEMBAR.ALL.CTA ;  /* 0x0000000000007992 */ /* 0x0003ee0000008000 */
[----:B-1----:R-:W1:Y:S02]  /*82b0*/  FENCE.VIEW.ASYNC.S ;  /* 0x00000000000073c6 */ /* 0x002e640000000000 */
[----:B-1----:R-:W-:Y:S06]  /*82c0*/  BAR.SYNC.DEFER_BLOCKING 0x1, 0x80 ;  /* 0x0042000000007b1d */ /* 0x002fec0000010000 */
[----:B------:R-:W-:Y:S05]  /*82d0*/  @P0 BRA `(.L_x_123) ;  /* 0x00000000002c0947 */ /* 0x000fea0003800000 */
[----:B------:R-:W1:Y:S01]  /*82e0*/  LDCU.64 UR6, c[0x0][0x348] ;  /* 0x00006900ff0677ac */ /* 0x000e620008000a00 */
[----:B------:R-:W-:Y:S02]  /*82f0*/  R2UR UR10, R102 ;  /* 0x00000000660a72ca */ /* 0x000fe400000e0000 */
[----:B------:R-:W-:Y:S01]  /*8300*/  R2UR UR11, R99 ;  /* 0x00000000630b72ca */ /* 0x000fe200000e0000 */
[----:B------:R-:W-:Y:S01]  /*8310*/  UIADD3 UR9, UPT, UPT, UR41, 0x20, URZ ;  /* 0x0000002029097890 */ /* 0x000fe2000fffe0ff */
[----:B------:R-:W-:Y:S01]  /*8320*/  R2UR UR12, R101 ;  /* 0x00000000650c72ca */ /* 0x000fe200000e0000 */
[----:B------:R-:W-:Y:S02]  /*8330*/  UIADD3 UR8, UPT, UPT, UR49, 0x2200, URZ ;  /* 0x0000220031087890 */ /* 0x000fe4000fffe0ff */
[----:B-1----:R-:W-:Y:S04]  /*8340*/  UIADD3 UR4, UP0, UPT, UR6, 0x680, URZ ;  /* 0x0000068006047890 */ /* 0x002fe8000ff1e0ff */
[----:B------:R-:W-:Y:S09]  /*8350*/  UIADD3.X UR5, UPT, UPT, URZ, UR7, URZ, UP0, !UPT ;  /* 0x00000007ff057290 */ /* 0x000ff200087fe4ff */
[----:B------:R1:W-:Y:S01]  /*8360*/  UTMASTG.4D.IM2COL [UR8], [UR4] ;  /* 0x00000008040073b5 */ /* 0x0003e20008058000 */
[----:B------:R0:W-:Y:S01]  /*8370*/  UTMACMDFLUSH ;  /* 0x00000000000079b7 */ /* 0x0001e20000000000 */
[----:B-1----:R-:W-:Y:S04]  /*8380*/  DEPBAR.LE SB0, 0x1 ;  /* 0x000080400000791a */ /* 0x002fe80000000000 */
.L_x_123:
[----:B------:R-:W-:Y:S05]  /*8390*/  BSYNC.RECONVERGENT B0 ;  /* 0x0000000000007941 */ /* 0x000fea0003800200 */
.L_x_122:
[----:B------:R-:W-:Y:S01]  /*83a0*/  BAR.SYNC.DEFER_BLOCKING 0x1, 0x80 ;  /* 0x0042000000007b1d */ /* 0x000fe20000010000 */
[----:B------:R-:W-:Y:S04]  /*83b0*/  UIADD3 UR4, UPT, UPT, UR50, 0x1, URZ ;  /* 0x0000000132047890 */ /* 0x000fe8000fffe0ff */
[----:B------:R-:W-:Y:S04]  /*83c0*/  UISETP.NE.AND UP0, UPT, UR4, 0x4, UPT ;  /* 0x000000040400788c */ /* 0x000fe8000bf05270 */
[----:B------:R-:W-:Y:S01]  /*83d0*/  USEL UR40, UR4, URZ, UP0 ;  /* 0x000000ff04287287 */ /* 0x000fe20008000000 */
[----:B------:R1:W-:Y:S01]  /*83e0*/  @P6 SYNCS.ARRIVE.TRANS64.RED.A1T0 RZ, [R112+URZ], RZ ;  /* 0x000000ff70ff69a7 */ /* 0x0003e200081004ff */
[----:B------:R-:W-:Y:S01]  /*83f0*/  BSSY B1, `(.L_x_124) ;  /* 0x0000017000017945 */ /* 0x000fe20003800000 */
[----:B------:R-:W3:Y:S02]  /*8400*/  @P6 SYNCS.PHASECHK.TRANS64.TRYWAIT P0, [R70+URZ+0x80], R69 ;  /* 0x00008045460065a7 */ /* 0x000ee400080011ff */
[----:B---3--:R-:W-:Y:S01]  /*8410*/  @P6 SEL R46, RZ, 0x1, !P0 ;  /* 0x00000001ff2e6807 */ /* 0x008fe20004000000 */
[----:B-1----:R-:W-:Y:S06]  /*8420*/  @!P6 BRA `(.L_x_125) ;  /* 0x00000000004ce947 */ /* 0x002fec0003800000 */
        /* <DEDUP_REMOVED lines=9> */
[----:B------:R-:W-:Y:S04]  /*84c0*/  SHF.L.U32 R5, R83, 0x1f, RZ ;  /* 0x0000001f53057819 */ /* 0x000fe800000006ff */
[----:B------:R-:W1:Y:S02]  /*84d0*/  SYNCS.PHASECHK.TRANS64.TRYWAIT P0, [R70+URZ+0x80], R5 ;  /* 0x00008005460075a7 */ /* 0x000e6400080011ff */
[----:B-1----:R-:W-:Y:S05]  /*84e0*/  @!P0 BRA `(.L_x_128) ;  /* 0x0000002400c08947 */ /* 0x002fea0003800000 */
.L_x_127:
[----:B------:R-:W-:Y:S05]  /*84f0*/  BSYNC B0 ;  /* 0x0000000000007941 */ /* 0x000fea0003800000 */
.L_x_126:
[----:B------:R-:W-:Y:S02]  /*8500*/  ISETP.NE.AND P0, PT, R68, RZ, PT ;  /* 0x000000ff4400720c */ /* 0x000fe40003f05270 */
[----:B------:R-:W-:Y:S11]  /*8510*/  IADD3 R47, PT, PT, R47, 0x1, RZ ;  /* 0x000000012f2f7810 */ /* 0x000ff60007ffe0ff */
[----:B------:R3:W1:Y:S04]  /*8520*/  @P0 LDS.128 R48, [R4] ;  /* 0x0000000004300984 */ /* 0x0006680000000c00 */
[----:B------:R3:W1:Y:S04]  /*8530*/  @P0 LDS.128 R56, [R3+0x10] ;  /* 0x0000100003380984 */ /* 0x0006680000000c00 */
[----:B------:R3:W1:Y:S04]  /*8540*/  @P0 LDS.128 R64, [R2+0x20] ;  /* 0x0000200002400984 */ /* 0x0006680000000c00 */
[----:B------:R3:W1:Y:S02]  /*8550*/  @P0 LDS.128 R72, [R0+0x30] ;  /* 0x0000300000480984 */ /* 0x0006640000000c00 */
.L_x_125:
[----:B------:R-:W-:Y:S05]  /*8560*/  BSYNC B1 ;  /* 0x0000000000017941 */ /* 0x000fea0003800000 */
.L_x_124:
[----:B---3--:R-:W-:Y:S05]  /*8570*/  VIADD R3, R39, 0x40 ;  /* 0x0000004027037836 */ /* 0x008fea0000000000 */
[----:B------:R-:W-:Y:S04]  /*8580*/  SHF.R.U32.HI R3, RZ, 0x15, R3 ;  /* 0x00000015ff037819 */ /* 0x000fe80000011603 */
[----:B------:R-:W-:Y:S11]  /*8590*/  LOP3.LUT P0, RZ, R3, 0x3, R88, 0x48, !PT ;  /* 0x0000000303ff7812 */ /* 0x000ff60007804858 */
[----:B------:R-:W-:Y:S02]  /*85a0*/  @!UPT UIADD3 URZ, UPT, UPT, URZ, URZ, URZ ;  /* 0x000000fffffff290 */ /* 0x000fe4000fffe0ff */
[----:B------:R-:W-:Y:S05]  /*85b0*/  @!P0 BRA `(.L_x_129) ;  /* 0x0000000000408947 */ /* 0x000fea0003800000 */
[----:B------:R-:W1:Y:S01]  /*85c0*/  LDCU.64 UR8, c[0x4][0x70] ;  /* 0x01000e00ff0877ac */ /* 0x000e620008000a00 */
[----:B------:R-:W-:Y:S01]  /*85d0*/  MOV R3, 0x0 ;  /* 0x0000000000037802 */ /* 0x000fe20000000f00 */
[----:B------:R-:W-:Y:S02]  /*85e0*/  HFMA2 R12, -RZ, RZ, 0, 5.9604644775390625e-08 ;  /* 0x00000001ff0c7431 */ /* 0x000fe400000001ff */
[----:B------:R-:W-:Y:S02]  /*85f0*/  IMAD.MOV.U32 R8, RZ, RZ, 0x192 ;  /* 0x00000192ff087424 */ /* 0x000fe400078e00ff */
[----:B------:R-:W-:Y:S01]  /*8600*/  IMAD.MOV.U32 R13, RZ, RZ, RZ ;  /* 0x000000ffff0d7224 */ /* 0x000fe200078e00ff */
[----:B------:R-:W3:Y:S01]  /*8610*/  LDCU.64 UR6, c[0x4][0x78] ;  /* 0x01000f00ff0677ac */ /* 0x000ee20008000a00 */
[----:B------:R-:W2:Y:S01]  /*8620*/  LDC.64 R2, c[0x4][R3] ;  /* 0x0100000003027b82 */ /* 0x000ea20000000a00 */
[----:B------:R-:W5:Y:S01]  /*8630*/  LDCU.64 UR4, c[0x4][0x10] ;  /* 0x01000200ff0477ac */ /* 0x000f620008000a00 */
[----:B-1----:R-:W-:Y:S01]  /*8640*/  MOV R5, UR9 ;  /* 0x0000000900057c02 */ /* 0x002fe20008000f00 */
[----:B------:R-:W-:Y:S01]  /*8650*/  IMAD.U32 R4, RZ, RZ, UR8 ;  /* 0x00000008ff047e24 */ /* 0x000fe2000f8e00ff */
[----:B---3--:R-:W-:Y:S01]  /*8660*/  MOV R7, UR7 ;  /* 0x0000000700077c02 */ /* 0x008fe20008000f00 */
[----:B------:R-:W-:Y:S01]  /*8670*/  IMAD.U32 R6, RZ, RZ, UR6 ;  /* 0x00000006ff067e24 */ /* 0x000fe2000f8e00ff */
[----:B-----5:R-:W-:Y:S01]  /*8680*/  MOV R11, UR5 ;  /* 0x00000005000b7c02 */ /* 0x020fe20008000f00 */
[----:B------:R-:W-:Y:S02]  /*8690*/  IMAD.U32 R10, RZ, RZ, UR4 ;  /* 0x00000004ff0a7e24 */ /* 0x000fe4000f8e00ff */
[----:B------:R-:W-:Y:S07]  /*86a0*/  LEPC R20, `(.L_x_129) ;  /* 0x000000001014794e */ /* 0x000fee0000000000 */
[----:B--2-4-:R-:W-:Y:S05]  /*86b0*/  CALL.ABS.NOINC R2 ;  /* 0x0000000002007343 */ /* 0x014fea0003c00000 */
.L_x_129:
[----:B------:R-:W-:Y:S05]  /*86c0*/  WARPSYNC.ALL ;  /* 0x0000000000007948 */ /* 0x000fea0003800000 */
[----:B------:R-:W-:Y:S01]  /*86d0*/  R2UR UR4, R39 ;  /* 0x00000000270472ca */ /* 0x000fe200000e0000 */
[--C-:B-1----:R-:W-:Y:S01]  /*86e0*/  HADD2.F32 R40, -RZ, R48.reuse.H0_H0 ;  /* 0x20000030ff287230 */ /* 0x102fe20000004100 */
[----:B------:R-:W-:Y:S01]  /*86f0*/  ISETP.NE.AND P6, PT, R104, RZ, PT ;  /* 0x000000ff6800720c */ /* 0x000fe20003fc5270 */
[----:B------:R-:W-:Y:S01]  /*8700*/  HADD2.F32 R43, -RZ, R48.H1_H1 ;  /* 0x30000030ff2b7230 */ /* 0x000fe20000004100 */
[----:B------:R-:W-:Y:S01]  /*8710*/  ISETP.NE.AND P0, PT, R86, RZ, PT ;  /* 0x000000ff5600720c */ /* 0x000fe20003f05270 */
[----:B------:R-:W-:Y:S01]  /*8720*/  HADD2.F32 R42, -RZ, R49.H0_H0 ;  /* 0x20000031ff2a7230 */ /* 0x000fe20000004100 */
[----:B------:R-:W-:Y:S01]  /*8730*/  MOV R69, UR40 ;  /* 0x0000002800457c02 */ /* 0x000fe20008000f00 */
[--C-:B------:R-:W-:Y:S01]  /*8740*/  HADD2.F32 R45, -RZ, R51.reuse.H0_H0 ;  /* 0x20000033ff2d7230 */ /* 0x100fe20000004100 */
[----:B------:R-:W-:Y:S01]  /*8750*/  BSSY.RECONVERGENT B0, `(.L_x_130) ;  /* 0x000008a000007945 */ /* 0x000fe20003800200 */
[----:B------:R-:W-:Y:S04]  /*8760*/  HADD2.F32 R44, -RZ, R51.H1_H1 ;  /* 0x30000033ff2c7230 */ /* 0x000fe80000004100 */
[----:B------:R-:W1:Y:S02]  /*8770*/  LDTM.x32 R4, tmem[UR4+0x40] ;  /* 0x00004004000479ee */ /* 0x000e6400082c0000 */
[----:B------:R-:W-:Y:S02]  /*8780*/  @P6 LEA R69, R69, UR49, 0x3 ;  /* 0x0000003145456c11 */ /* 0x000fe4000f8e18ff */
[----:B------:R-:W-:Y:S02]  /*8790*/  @P6 SHF.L.U32 R112, R83, 0x1f, RZ ;  /* 0x0000001f53706819 */ /* 0x000fe400000006ff */
[----:B------:R-:W-:Y:S02]  /*87a0*/  @P6 IADD3 R70, PT, PT, R69, 0xa0, RZ ;  /* 0x000000a045466810 */ /* 0x000fe40007ffe0ff */
[----:B------:R-:W-:Y:S02]  /*87b0*/  LEA R69, R47, UR49, 0x3 ;  /* 0x000000312f457c11 */ /* 0x000fe4000f8e18ff */
[----:B------:R-:W-:Y:S01]  /*87c0*/  @P6 PRMT R70, R107, 0x654, R70 ;  /* 0x000006546b466816 */ /* 0x000fe20000000046 */
[C---:B-1----:R-:W-:Y:S01]  /*87d0*/  FMUL R0, R38.reuse, R4 ;  /* 0x0000000426007220 */ /* 0x042fe20000400000 */
[C---:B------:R-:W-:Y:S01]  /*87e0*/  FMUL R2, R38.reuse, R5 ;  /* 0x0000000526027220 */ /* 0x040fe20000400000 */
[C---:B------:R-:W-:Y:S01]  /*87f0*/  FMUL R3, R38.reuse, R6 ;  /* 0x0000000626037220 */ /* 0x040fe20000400000 */
[C---:B------:R-:W-:Y:S01]  /*8800*/  FMUL R7, R38.reuse, R7 ;  /* 0x0000000726077220 */ /* 0x040fe20000400000 */
[C---:B------:R-:W-:Y:S01]  /*8810*/  FFMA R0, R41.reuse, R40, R0 ;  /* 0x0000002829007223 */ /* 0x040fe20000000000 */
[----:B------:R-:W-:Y:S02]  /*8820*/  HADD2.F32 R40, -RZ, R49.H1_H1 ;  /* 0x30000031ff287230 */ /* 0x000fe40000004100 */
[C---:B------:R-:W-:Y:S01]  /*8830*/  FFMA R2, R41.reuse, R43, R2 ;  /* 0x0000002b29027223 */ /* 0x040fe20000000002 */
[C---:B------:R-:W-:Y:S01]  /*8840*/  FFMA R3, R41.reuse, R42, R3 ;  /* 0x0000002a29037223 */ /* 0x040fe20000000003 */
[--C-:B------:R-:W-:Y:S02]  /*8850*/  HADD2.F32 R43, -RZ, R50.reuse.H0_H0 ;  /* 0x20000032ff2b7230 */ /* 0x100fe40000004100 */
[----:B------:R-:W-:Y:S01]  /*8860*/  FMUL R4, R38, R8 ;  /* 0x0000000826047220 */ /* 0x000fe20000400000 */
[----:B------:R-:W-:Y:S01]  /*8870*/  HADD2.F32 R42, -RZ, R50.H1_H1 ;  /* 0x30000032ff2a7230 */ /* 0x000fe20000004100 */
[----:B----4-:R-:W-:Y:S01]  /*8880*/  F2FP.F16.F32.PACK_AB R60, R2, R0 ;  /* 0x00000000023c723e */ /* 0x010fe200000000ff */
[C---:B------:R-:W-:Y:S01]  /*8890*/  FFMA R7, R41.reuse, R40, R7 ;  /* 0x0000002829077223 */ /* 0x040fe20000000007 */
[----:B------:R-:W-:Y:S01]  /*88a0*/  FFMA R4, R41, R43, R4 ;  /* 0x0000002b29047223 */ /* 0x000fe20000000004 */
[C---:B------:R-:W-:Y:S01]  /*88b0*/  FMUL R5, R38.reuse, R9 ;  /* 0x0000000926057220 */ /* 0x040fe20000400000 */
[C---:B------:R-:W-:Y:S01]  /*88c0*/  FMUL R6, R38.reuse, R10 ;  /* 0x0000000a26067220 */ /* 0x040fe20000400000 */
[C---:B------:R-:W-:Y:S01]  /*88d0*/  FMUL R11, R38.reuse, R11 ;  /* 0x0000000b260b7220 */ /* 0x040fe20000400000 */
[--C-:B------:R-:W-:Y:S01]  /*88e0*/  HADD2.F32 R40, -RZ, R56.reuse.H0_H0 ;  /* 0x20000038ff287230 */ /* 0x100fe20000004100 */
[----:B------:R-:W-:Y:S01]  /*88f0*/  F2FP.F16.F32.PACK_AB R61, R7, R3 ;  /* 0x00000003073d723e */ /* 0x000fe200000000ff */
[C---:B------:R-:W-:Y:S01]  /*8900*/  FFMA R5, R41.reuse, R42, R5 ;  /* 0x0000002a29057223 */ /* 0x040fe20000000005 */
[C---:B------:R-:W-:Y:S01]  /*8910*/  FFMA R6, R41.reuse, R45, R6 ;  /* 0x0000002d29067223 */ /* 0x040fe20000000006 */
[----:B------:R-:W-:Y:S01]  /*8920*/  FFMA R11, R41, R44, R11 ;  /* 0x0000002c290b7223 */ /* 0x000fe2000000000b */
[C---:B------:R-:W-:Y:S01]  /*8930*/  FMUL R8, R38.reuse, R12 ;  /* 0x0000000c26087220 */ /* 0x040fe20000400000 */
[----:B------:R-:W-:Y:S01]  /*8940*/  HADD2.F32 R42, -RZ, R56.H1_H1 ;  /* 0x30000038ff2a7230 */ /* 0x000fe20000004100 */
[----:B------:R-:W-:Y:S01]  /*8950*/  F2FP.F16.F32.PACK_AB R62, R5, R4 ;  /* 0x00000004053e723e */ /* 0x000fe200000000ff */
[C---:B------:R-:W-:Y:S01]  /*8960*/  FMUL R9, R38.reuse, R13 ;  /* 0x0000000d26097220 */ /* 0x040fe20000400000 */
[----:B------:R-:W-:Y:S01]  /*8970*/  F2FP.F16.F32.PACK_AB R63, R11, R6 ;  /* 0x000000060b3f723e */ /* 0x000fe200000000ff */
[C---:B------:R-:W-:Y:S01]  /*8980*/  FFMA R8, R41.reuse, R40, R8 ;  /* 0x0000002829087223 */ /* 0x040fe20000000008 */
[--C-:B------:R-:W-:Y:S02]  /*8990*/  HADD2.F32 R43, -RZ, R57.reuse.H0_H0 ;  /* 0x20000039ff2b7230 */ /* 0x100fe40000004100 */
[----:B------:R-:W-:Y:S01]  /*89a0*/  FFMA R9, R41, R42, R9 ;  /* 0x0000002a29097223 */ /* 0x000fe20000000009 */
[C---:B------:R-:W-:Y:S01]  /*89b0*/  FMUL R10, R38.reuse, R14 ;  /* 0x0000000e260a7220 */ /* 0x040fe20000400000 */
[----:B------:R1:W-:Y:S01]  /*89c0*/  STS.128 [R84+0x4000], R60 ;  /* 0x0040003c54007388 */ /* 0x0003e20000000c00 */
[----:B------:R-:W-:Y:S02]  /*89d0*/  HADD2.F32 R40, -RZ, R57.H1_H1 ;  /* 0x30000039ff287230 */ /* 0x000fe40000004100 */
[C---:B------:R-:W-:Y:S01]  /*89e0*/  FMUL R15, R38.reuse, R15 ;  /* 0x0000000f260f7220 */ /* 0x040fe20000400000 */
        /* <DEDUP_REMOVED lines=14> */
[C---:B------:R-:W-:Y:S01]  /*8ad0*/  FMUL R16, R38.reuse, R20 ;  /* 0x0000001426107220 */ /* 0x040fe20000400000 */
[C---:B------:R-:W-:Y:S01]  /*8ae0*/  FFMA R14, R41.reuse, R43, R14 ;  /* 0x0000002b290e7223 */ /* 0x040fe2000000000e */
[--C-:B------:R-:W-:Y:S02]  /*8af0*/  HADD2.F32 R43, -RZ, R64.reuse.H0_H0 ;  /* 0x20000040ff2b7230 */ /* 0x100fe40000004100 */
        /* <DEDUP_REMOVED lines=22> */
[----:B------:R-:W-:Y:S01]  /*8c60*/  FFMA R27, R41, R42, R27 ;  /* 0x0000002a291b7223 */ /* 0x000fe2000000001b */
[--C-:B------:R-:W-:Y:S02]  /*8c70*/  HADD2.F32 R40, -RZ, R72.reuse.H0_H0 ;  /* 0x20000048ff287230 */ /* 0x100fe40000004100 */
        /* <DEDUP_REMOVED lines=22> */
[----:B-1----:R-:W-:Y:S01]  /*8de0*/  F2FP.F16.F32.PACK_AB R60, R17, R16 ;  /* 0x00000010113c723e */ /* 0x002fe200000000ff */
        /* <DEDUP_REMOVED lines=32> */
.L_x_131:
[----:B------:R-:W-:Y:S05]  /*8ff0*/  BSYNC.RECONVERGENT B0 ;  /* 0x0000000000007941 */ /* 0x000fea0003800200 */
.L_x_130:
[----:B------:R-:W-:Y:S01]  /*9000*/  BAR.SYNC.DEFER_BLOCKING 0x1, 0x80 ;  /* 0x0042000000007b1d */ /* 0x000fe20000010000 */
[----:B------:R-:W-:Y:S04]  /*9010*/  UIADD3 UR4, UPT, UPT, UR40, 0x1, URZ ;  /* 0x0000000128047890 */ /* 0x000fe8000fffe0ff */
[----:B------:R-:W-:Y:S04]  /*9020*/  UISETP.NE.AND UP0, UPT, UR4, 0x4, UPT ;  /* 0x000000040400788c */ /* 0x000fe8000bf05270 */
[----:B------:R-:W-:Y:S01]  /*9030*/  USEL UR50, UR4, URZ, UP0 ;  /* 0x000000ff04327287 */ /* 0x000fe20008000000 */
[----:B------:R1:W-:Y:S01]  /*9040*/  @P6 SYNCS.ARRIVE.TRANS64.RED.A1T0 RZ, [R70+URZ], RZ ;  /* 0x000000ff46ff69a7 */ /* 0x0003e200081004ff */
[----:B------:R-:W-:Y:S01]  /*9050*/  BSSY B1, `(.L_x_132) ;  /* 0x0000017000017945 */ /* 0x000fe20003800000 */
[----:B------:R-:W4:Y:S02]  /*9060*/  @P6 SYNCS.PHASECHK.TRANS64.TRYWAIT P0, [R69+URZ+0x80], R112 ;  /* 0x00008070450065a7 */ /* 0x000f2400080011ff */
[----:B----4-:R-:W-:Y:S01]  /*9070*/  @P6 SEL R46, RZ, 0x1, !P0 ;  /* 0x00000001ff2e6807 */ /* 0x010fe20004000000 */
        /* <DEDUP_REMOVED lines=13> */
.L_x_135:
[----:B------:R-:W-:Y:S05]  /*9150*/  BSYNC B0 ;  /* 0x0000000000007941 */ /* 0x000fea0003800000 */
.L_x_134:
[----:B------:R-:W-:Y:S11]  /*9160*/  ISETP.NE.AND P0, PT, R68, RZ, PT ;  /* 0x000000ff4400720c */ /* 0x000ff60003f05270 */
[----:B------:R-:W-:Y:S02]  /*9170*/  @!UPT UIADD3 URZ, UPT, UPT, URZ, URZ, URZ ;  /* 0x000000fffffff290 */ /* 0x000fe4000fffe0ff */
[----:B------:R4:W1:Y:S04]  /*9180*/  @P0 LDS.128 R48, [R3] ;  /* 0x0000000003300984 */ /* 0x0008680000000c00 */
[----:B------:R4:W1:Y:S04]  /*9190*/  @P0 LDS.128 R56, [R2+0x10] ;  /* 0x0000100002380984 */ /* 0x0008680000000c00 */
[----:B------:R4:W1:Y:S04]  /*91a0*/  @P0 LDS.128 R64, [R0+0x20] ;  /* 0x0000200000400984 */ /* 0x0008680000000c00 */
[----:B------:R4:W1:Y:S02]  /*91b0*/  @P0 LDS.128 R72, [R47+0x30] ;  /* 0x000030002f480984 */ /* 0x0008640000000c00 */
.L_x_133:
[----:B------:R-:W-:Y:S05]  /*91c0*/  BSYNC B1 ;  /* 0x0000000000017941 */ /* 0x000fea0003800000 */
.L_x_132:
[----:B----4-:R-:W-:Y:S05]  /*91d0*/  VIADD R3, R39, 0x60 ;  /* 0x0000006027037836 */ /* 0x010fea0000000000 */
[----:B------:R-:W-:Y:S04]  /*91e0*/  SHF.R.U32.HI R3, RZ, 0x15, R3 ;  /* 0x00000015ff037819 */ /* 0x000fe80000011603 */
[----:B------:R-:W-:Y:S11]  /*91f0*/  LOP3.LUT P0, RZ, R3, 0x3, R88, 0x48, !PT ;  /* 0x0000000303ff7812 */ /* 0x000ff60007804858 */
[----:B------:R-:W-:Y:S02]  /*9200*/  @!UPT UIADD3 URZ, UPT, UPT, URZ, URZ, URZ ;  /* 0x000000fffffff290 */ /* 0x000fe4000fffe0ff */
[----:B------:R-:W-:Y:S05]  /*9210*/  @!P0 BRA `(.L_x_137) ;  /* 0x0000000000408947 */ /* 0x000fea0003800000 */
[----:B------:R-:W4:Y:S01]  /*9220*/  LDCU.64 UR8, c[0x4][0x70] ;  /* 0x01000e00ff0877ac */ /* 0x000f220008000a00 */
[----:B------:R-:W-:Y:S01]  /*9230*/  MOV R3, 0x0 ;  /* 0x0000000000037802 */ /* 0x000fe20000000f00 */
[----:B------:R-:W-:Y:S02]  /*9240*/  HFMA2 R12, -RZ, RZ, 0, 5.9604644775390625e-08 ;  /* 0x00000001ff0c7431 */ /* 0x000fe400000001ff */
[----:B------:R-:W-:Y:S02]  /*9250*/  IMAD.MOV.U32 R8, RZ, RZ, 0x192 ;  /* 0x00000192ff087424 */ /* 0x000fe400078e00ff */
[----:B------:R-:W-:Y:S01]  /*9260*/  IMAD.MOV.U32 R13, RZ, RZ, RZ ;  /* 0x000000ffff0d7224 */ /* 0x000fe200078e00ff */
[----:B------:R-:W5:Y:S01]  /*9270*/  LDCU.64 UR6, c[0x4][0x78] ;  /* 0x01000f00ff0677ac */ /* 0x000f620008000a00 */
[----:B------:R-:W2:Y:S01]  /*9280*/  LDC.64 R2, c[0x4][R3] ;  /* 0x0100000003027b82 */ /* 0x000ea20000000a00 */
[----:B------:R-:W3:Y:S01]  /*9290*/  LDCU.64 UR4, c[0x4][0x10] ;  /* 0x01000200ff0477ac */ /* 0x000ee20008000a00 */
[----:B----4-:R-:W-:Y:S01]  /*92a0*/  MOV R5, UR9 ;  /* 0x0000000900057c02 */ /* 0x010fe20008000f00 */
[----:B-1----:R-:W-:Y:S01]  /*92b0*/  IMAD.U32 R4, RZ, RZ, UR8 ;  /* 0x00000008ff047e24 */ /* 0x002fe2000f8e00ff */
[----:B-----5:R-:W-:Y:S01]  /*92c0*/  MOV R7, UR7 ;  /* 0x0000000700077c02 */ /* 0x020fe20008000f00 */
[----:B------:R-:W-:Y:S01]  /*92d0*/  IMAD.U32 R6, RZ, RZ, UR6 ;  /* 0x00000006ff067e24 */ /* 0x000fe2000f8e00ff */
[----:B---3--:R-:W-:Y:S01]  /*92e0*/  MOV R11, UR5 ;  /* 0x00000005000b7c02 */ /* 0x008fe20008000f00 */
[----:B------:R-:W-:Y:S02]  /*92f0*/  IMAD.U32 R10, RZ, RZ, UR4 ;  /* 0x00000004ff0a7e24 */ /* 0x000fe4000f8e00ff */
[----:B------:R-:W-:Y:S07]  /*9300*/  LEPC R20, `(.L_x_137) ;  /* 0x000000001014794e */ /* 0x000fee0000000000 */
[----:B--2---:R-:W-:Y:S05]  /*9310*/  CALL.ABS.NOINC R2 ;  /* 0x0000000002007343 */ /* 0x004fea0003c00000 */
.L_x_137:
[----:B------:R-:W-:Y:S01]  /*9320*/  ISETP.NE.AND P0, PT, R86, RZ, PT ;  /* 0x000000ff5600720c */ /* 0x000fe20003f05270 */
[----:B------:R-:W-:Y:S05]  /*9330*/  WARPSYNC.ALL ;  /* 0x0000000000007948 */ /* 0x000fea0003800000 */
[----:B------:R-:W-:Y:S01]  /*9340*/  R2UR UR4, R39 ;  /* 0x00000000270472ca */ /* 0x000fe200000e0000 */
[--C-:B-1----:R-:W-:Y:S01]  /*9350*/  HADD2.F32 R40, -RZ, R48.reuse.H0_H0 ;  /* 0x20000030ff287230 */ /* 0x102fe20000004100 */
[----:B------:R-:W-:Y:S01]  /*9360*/  IADD3 R105, PT, PT, R105, 0xf0, RZ ;  /* 0x000000f069697810 */ /* 0x000fe20007ffe0ff */
[----:B------:R-:W-:Y:S01]  /*9370*/  HADD2.F32 R42, -RZ, R48.H1_H1 ;  /* 0x30000030ff2a7230 */ /* 0x000fe20000004100 */
[----:B------:R-:W-:Y:S01]  /*9380*/  BSSY.RECONVERGENT B0, `(.L_x_138) ;  /* 0x000008a000007945 */ /* 0x000fe20003800200 */
[--C-:B------:R-:W-:Y:S01]  /*9390*/  HADD2.F32 R43, -RZ, R49.reuse.H0_H0 ;  /* 0x20000031ff2b7230 */ /* 0x100fe20000004100 */
[----:B------:R-:W-:Y:S01]  /*93a0*/  LOP3.LUT R105, R105, 0xfefffff8, RZ, 0xc0, !PT ;  /* 0xfefffff869697812 */ /* 0x000fe200078ec0ff */
[----:B------:R-:W-:Y:S02]  /*93b0*/  HADD2.F32 R44, -RZ, R49.H1_H1 ;  /* 0x30000031ff2c7230 */ /* 0x000fe40000004100 */
[--C-:B------:R-:W-:Y:S02]  /*93c0*/  HADD2.F32 R45, -RZ, R50.reuse.H0_H0 ;  /* 0x20000032ff2d7230 */ /* 0x100fe40000004100 */
[----:B------:R-:W-:Y:S02]  /*93d0*/  HADD2.F32 R46, -RZ, R50.H1_H1 ;  /* 0x30000032ff2e7230 */ /* 0x000fe40000004100 */
[----:B------:R-:W1:Y:S01]  /*93e0*/  LDTM.x32 R4, tmem[UR4+0x60] ;  /* 0x00006004000479ee */ /* 0x000e6200082c0000 */
[----:B------:R-:W-:Y:S01]  /*93f0*/  NOP ;  /* 0x0000000000007918 */ /* 0x000fe20000000000 */
[----:B-1----:R1:W-:Y:S01]  /*9400*/  SYNCS.ARRIVE.TRANS64.RED.A1T0 RZ, [R105+URZ], RZ ;  /* 0x000000ff69ff79a7 */ /* 0x0023e200081004ff */
[--C-:B------:R-:W-:Y:S02]  /*9410*/  HADD2.F32 R47, -RZ, R51.reuse.H0_H0 ;  /* 0x20000033ff2f7230 */ /* 0x100fe40000004100 */
[----:B------:R-:W-:Y:S02]  /*9420*/  HADD2.F32 R48, -RZ, R51.H1_H1 ;  /* 0x30000033ff307230 */ /* 0x000fe40000004100 */
[--C-:B------:R-:W-:Y:S02]  /*9430*/  HADD2.F32 R49, -RZ, R56.reuse.H0_H0 ;  /* 0x20000038ff317230 */ /* 0x100fe40000004100 */
[----:B------:R-:W-:Y:S02]  /*9440*/  HADD2.F32 R51, -RZ, R56.H1_H1 ;  /* 0x30000038ff337230 */ /* 0x000fe40000004100 */
[--C-:B------:R-:W-:Y:S02]  /*9450*/  HADD2.F32 R50, -RZ, R57.reuse.H0_H0 ;  /* 0x20000039ff327230 */ /* 0x100fe40000004100 */
[----:B---3--:R-:W-:Y:S02]  /*9460*/  HADD2.F32 R52, -RZ, R57.H1_H1 ;  /* 0x30000039ff347230 */ /* 0x008fe40000004100 */
[--C-:B------:R-:W-:Y:S02]  /*9470*/  HADD2.F32 R53, -RZ, R58.reuse.H0_H0 ;  /* 0x2000003aff357230 */ /* 0x100fe40000004100 */
[----:B------:R-:W-:Y:S02]  /*9480*/  HADD2.F32 R54, -RZ, R58.H1_H1 ;  /* 0x3000003aff367230 */ /* 0x000fe40000004100 */
[--C-:B------:R-:W-:Y:S02]  /*9490*/  HADD2.F32 R55, -RZ, R59.reuse.H0_H0 ;  /* 0x2000003bff377230 */ /* 0x100fe40000004100 */
[----:B------:R-:W-:Y:S02]  /*94a0*/  HADD2.F32 R56, -RZ, R59.H1_H1 ;  /* 0x3000003bff387230 */ /* 0x000fe40000004100 */
[--C-:B------:R-:W-:Y:S02]  /*94b0*/  HADD2.F32 R57, -RZ, R64.reuse.H0_H0 ;  /* 0x20000040ff397230 */ /* 0x100fe40000004100 */
[C---:B------:R-:W-:Y:S01]  /*94c0*/  FMUL R4, R38.reuse, R4 ;  /* 0x0000000426047220 */ /* 0x040fe20000400000 */
[C---:B------:R-:W-:Y:S01]  /*94d0*/  FMUL R5, R38.reuse, R5 ;  /* 0x0000000526057220 */ /* 0x040fe20000400000 */
[C---:B------:R-:W-:Y:S01]  /*94e0*/  FMUL R6, R38.reuse, R6 ;  /* 0x0000000626067220 */ /* 0x040fe20000400000 */
[C---:B------:R-:W-:Y:S01]  /*94f0*/  FMUL R7, R38.reuse, R7 ;  /* 0x0000000726077220 */ /* 0x040fe20000400000 */
[C---:B------:R-:W-:Y:S01]  /*9500*/  FFMA R4, R41.reuse, R40, R4 ;  /* 0x0000002829047223 */ /* 0x040fe20000000004 */
[C---:B------:R-:W-:Y:S01]  /*9510*/  FFMA R5, R41.reuse, R42, R5 ;  /* 0x0000002a29057223 */ /* 0x040fe20000000005 */
[C---:B------:R-:W-:Y:S01]  /*9520*/  FFMA R6, R41.reuse, R43, R6 ;  /* 0x0000002b29067223 */ /* 0x040fe20000000006 */
[----:B------:R-:W-:Y:S01]  /*9530*/  FFMA R7, R41, R44, R7 ;  /* 0x0000002c29077223 */ /* 0x000fe20000000007 */
[C---:B------:R-:W-:Y:S01]  /*9540*/  FMUL R8, R38.reuse, R8 ;  /* 0x0000000826087220 */ /* 0x040fe20000400000 */
[C---:B------:R-:W-:Y:S01]  /*9550*/  FMUL R9, R38.reuse, R9 ;  /* 0x0000000926097220 */ /* 0x040fe20000400000 */
[----:B------:R-:W-:Y:S01]  /*9560*/  F2FP.F16.F32.PACK_AB R108, R5, R4 ;  /* 0x00000004056c723e */ /* 0x000fe200000000ff */
[C---:B------:R-:W-:Y:S01]  /*9570*/  FMUL R10, R38.reuse, R10 ;  /* 0x0000000a260a7220 */ /* 0x040fe20000400000 */
[----:B------:R-:W-:Y:S01]  /*9580*/  F2FP.F16.F32.PACK_AB R109, R7, R6 ;  /* 0x00000006076d723e */ /* 0x000fe200000000ff */
[C---:B------:R-:W-:Y:S01]  /*9590*/  FFMA R8, R41.reuse, R45, R8 ;  /* 0x0000002d29087223 */ /* 0x040fe20000000008 */
[C---:B------:R-:W-:Y:S01]  /*95a0*/  FFMA R9, R41.reuse, R46, R9 ;  /* 0x0000002e29097223 */ /* 0x040fe20000000009 */
[----:B------:R-:W-:Y:S01]  /*95b0*/  FFMA R10, R41, R47, R10 ;  /* 0x0000002f290a7223 */ /* 0x000fe2000000000a */
[C---:B------:R-:W-:Y:S01]  /*95c0*/  FMUL R11, R38.reuse, R11 ;  /* 0x0000000b260b7220 */ /* 0x040fe20000400000 */
[C---:B------:R-:W-:Y:S01]  /*95d0*/  FMUL R0, R38.reuse, R12 ;  /* 0x0000000c26007220 */ /* 0x040fe20000400000 */
[C---:B------:R-:W-:Y:S01]  /*95e0*/  FMUL R2, R38.reuse, R13 ;  /* 0x0000000d26027220 */ /* 0x040fe20000400000 */
[----:B------:R-:W-:Y:S01]  /*95f0*/  F2FP.F16.F32.PACK_AB R110, R9, R8 ;  /* 0x00000008096e723e */ /* 0x000fe200000000ff */
[C---:B------:R-:W-:Y:S01]  /*9600*/  FFMA R11, R41.reuse, R48, R11 ;  /* 0x00000030290b7223 */ /* 0x040fe2000000000b */
[C---:B------:R-:W-:Y:S01]  /*9610*/  FFMA R0, R41.reuse, R49, R0 ;  /* 0x0000003129007223 */ /* 0x040fe20000000000 */
[C---:B------:R-:W-:Y:S01]  /*9620*/  FFMA R2, R41.reuse, R51, R2 ;  /* 0x0000003329027223 */ /* 0x040fe20000000002 */
[C---:B------:R-:W-:Y:S01]  /*9630*/  FMUL R3, R38.reuse, R14 ;  /* 0x0000000e26037220 */ /* 0x040fe20000400000 */
[C---:B------:R-:W-:Y:S01]  /*9640*/  FMUL R15, R38.reuse, R15 ;  /* 0x0000000f260f7220 */ /* 0x040fe20000400000 */
[C---:B------:R-:W-:Y:S01]  /*9650*/  FMUL R12, R38.reuse, R16 ;  /* 0x00000010260c7220 */ /* 0x040fe20000400000 */
[C---:B------:R-:W-:Y:S01]  /*9660*/  FMUL R13, R38.reuse, R17 ;  /* 0x00000011260d7220 */ /* 0x040fe20000400000 */
[C---:B------:R-:W-:Y:S01]  /*9670*/  FFMA R3, R41.reuse, R50, R3 ;  /* 0x0000003229037223 */ /* 0x040fe20000000003 */
[C---:B------:R-:W-:Y:S01]  /*9680*/  FMUL R14, R38.reuse, R18 ;  /* 0x00000012260e7220 */ /* 0x040fe20000400000 */
[----:B------:R-:W-:Y:S01]  /*9690*/  FFMA R15, R41, R52, R15 ;  /* 0x00000034290f7223 */ /* 0x000fe2000000000f */
[C---:B------:R-:W-:Y:S01]  /*96a0*/  FMUL R19, R38.reuse, R19 ;  /* 0x0000001326137220 */ /* 0x040fe20000400000 */
[----:B------:R-:W-:Y:S01]  /*96b0*/  F2FP.F16.F32.PACK_AB R111, R11, R10 ;  /* 0x0000000a0b6f723e */ /* 0x000fe200000000ff */
[C---:B------:R-:W-:Y:S01]  /*96c0*/  FFMA R12, R41.reuse, R53, R12 ;  /* 0x00000035290c7223 */ /* 0x040fe2000000000c */
[----:B------:R-:W-:Y:S02]  /*96d0*/  HADD2.F32 R58, -RZ, R64.H1_H1 ;  /* 0x30000040ff3a7230 */ /* 0x000fe40000004100 */
[C---:B------:R-:W-:Y:S01]  /*96e0*/  FMUL R16, R38.reuse, R20 ;  /* 0x0000001426107220 */ /* 0x040fe20000400000 */
[C---:B------:R-:W-:Y:S01]  /*96f0*/  FFMA R13, R41.reuse, R54, R13 ;  /* 0x00000036290d7223 */ /* 0x040fe2000000000d */
[----:B------:R1:W-:Y:S01]  /*9700*/  STS.128 [R84+0x6000], R108 ;  /* 0x0060006c54007388 */ /* 0x0003e20000000c00 */
[--C-:B------:R-:W-:Y:S02]  /*9710*/  HADD2.F32 R59, -RZ, R65.reuse.H0_H0 ;  /* 0x20000041ff3b7230 */ /* 0x100fe40000004100 */
[C---:B------:R-:W-:Y:S01]  /*9720*/  FMUL R17, R38.reuse, R21 ;  /* 0x0000001526117220 */ /* 0x040fe20000400000 */
[C---:B------:R-:W-:Y:S01]  /*9730*/  FFMA R14, R41.reuse, R55, R14 ;  /* 0x00000037290e7223 */ /* 0x040fe2000000000e */
[----:B------:R-:W-:Y:S02]  /*9740*/  HADD2.F32 R60, -RZ, R65.H1_H1 ;  /* 0x30000041ff3c7230 */ /* 0x000fe40000004100 */
[C---:B------:R-:W-:Y:S01]  /*9750*/  FMUL R18, R38.reuse, R22 ;  /* 0x0000001626127220 */ /* 0x040fe20000400000 */
[C---:B------:R-:W-:Y:S01]  /*9760*/  FFMA R19, R41.reuse, R56, R19 ;  /* 0x0000003829137223 */ /* 0x040fe20000000013 */
        /* <DEDUP_REMOVED lines=13> */
[----:B------:R-:W-:Y:S01]  /*9840*/  FMUL R27, R38, R27 ;  /* 0x0000001b261b7220 */ /* 0x000fe20000400000 */
[----:B------:R-:W-:Y:S01]  /*9850*/  F2FP.F16.F32.PACK_AB R112, R2, R0 ;  /* 0x000000000270723e */ /* 0x000fe200000000ff */
[----:B------:R-:W-:Y:S01]  /*9860*/  FFMA R20, R41, R61, R20 ;  /* 0x0000003d29147223 */ /* 0x000fe20000000014 */
[----:B------:R-:W-:Y:S01]  /*9870*/  F2FP.F16.F32.PACK_AB R113, R15, R3 ;  /* 0x000000030f71723e */ /* 0x000fe200000000ff */
[----:B------:R-:W-:Y:S01]  /*9880*/  HADD2.F32 R66, -RZ, R72.H1_H1 ;  /* 0x30000048ff427230 */ /* 0x000fe20000004100 */
[----:B------:R-:W-:Y:S01]  /*9890*/  F2FP.F16.F32.PACK_AB R114, R13, R12 ;  /* 0x0000000c0d72723e */ /* 0x000fe200000000ff */
[C---:B------:R-:W-:Y:S01]  /*98a0*/  FMUL R24, R38.reuse, R28 ;  /* 0x0000001c26187220 */ /* 0x040fe20000400000 */
[----:B------:R-:W-:Y:S01]  /*98b0*/  F2FP.F16.F32.PACK_AB R115, R19, R14 ;  /* 0x0000000e1373723e */ /* 0x000fe200000000ff */
[C---:B------:R-:W-:Y:S01]  /*98c0*/  FFMA R21, R41.reuse, R62, R21 ;  /* 0x0000003e29157223 */ /* 0x040fe20000000015 */
[--C-:B------:R-:W-:Y:S02]  /*98d0*/  HADD2.F32 R67, -RZ, R73.reuse.H0_H0 ;  /* 0x20000049ff437230 */ /* 0x100fe40000004100 */
[C---:B------:R-:W-:Y:S01]  /*98e0*/  FMUL R25, R38.reuse, R29 ;  /* 0x0000001d26197220 */ /* 0x040fe20000400000 */
[C---:B------:R-:W-:Y:S01]  /*98f0*/  FFMA R22, R41.reuse, R63, R22 ;  /* 0x0000003f29167223 */ /* 0x040fe20000000016 */
[----:B------:R1:W-:Y:S01]  /*9900*/  STS.128 [R100+0x6010], R112 ;  /* 0x0060107064007388 */ /* 0x0003e20000000c00 */
        /* <DEDUP_REMOVED lines=42> */
[----:B------:R-:W-:Y:S01]  /*9bb0*/  R2UR UR12, R101 ;  /* 0x00000000650c72ca */ /* 0x000fe200000e0000 */
[----:B------:R-:W-:Y:S02]  /*9bc0*/  UIADD3 UR8, UPT, UPT, UR49, 0x6200, URZ ;  /* 0x0000620031087890 */ /* 0x000fe4000fffe0ff */
[----:B---3--:R-:W-:Y:S04]  /*9bd0*/  UIADD3 UR4, UP0, UPT, UR6, 0x680, URZ ;  /* 0x0000068006047890 */ /* 0x008fe8000ff1e0ff */
[----:B------:R-:W-:Y:S09]  /*9be0*/  UIADD3.X UR5, UPT, UPT, URZ, UR7, URZ, UP0, !UPT ;  /* 0x00000007ff057290 */ /* 0x000ff200087fe4ff */
[----:B------:R3:W-:Y:S01]  /*9bf0*/  UTMASTG.4D.IM2COL [UR8], [UR4] ;  /* 0x00000008040073b5 */ /* 0x0007e20008058000 */
[----:B------:R0:W-:Y:S01]  /*9c00*/  UTMACMDFLUSH ;  /* 0x00000000000079b7 */ /* 0x0001e20000000000 */
[----:B---3--:R-:W-:Y:S04]  /*9c10*/  DEPBAR.LE SB0, 0x1 ;  /* 0x000080400000791a */ /* 0x008fe80000000000 */
.L_x_139:
[----:B------:R-:W-:Y:S05]  /*9c20*/  BSYNC.RECONVERGENT B0 ;  /* 0x0000000000007941 */ /* 0x000fea0003800200 */
.L_x_138:
[----:B------:R-:W-:Y:S01]  /*9c30*/  BAR.SYNC.DEFER_BLOCKING 0x1, 0x80 ;  /* 0x0042000000007b1d */ /* 0x000fe20000010000 */
[----:B------:R-:W-:Y:S01]  /*9c40*/  UISETP.NE.AND UP0, UPT, UR53, -0x4, UPT ;  /* 0xfffffffc3500788c */ /* 0x000fe2000bf05270 */
[----:B------:R-:W-:Y:S08]  /*9c50*/  IADD3 R0, PT, PT, R36, 0x1, RZ ;  /* 0x0000000124007810 */ /* 0x000ff00007ffe0ff */
[----:B------:R-:W-:Y:S05]  /*9c60*/  BRA.U !UP0, `(.L_x_140) ;  /* 0x0000000108247547 */ /* 0x000fea000b800000 */
[----:B------:R-:W-:Y:S01]  /*9c70*/  ISETP.NE.AND P0, PT, R104, RZ, PT ;  /* 0x000000ff6800720c */ /* 0x000fe20003f05270 */
[----:B------:R-:W-:Y:S01]  /*9c80*/  IMAD.U32 R2, RZ, RZ, UR50 ;  /* 0x00000032ff027e24 */ /* 0x000fe2000f8e00ff */
[----:B------:R-:W-:Y:S04]  /*9c90*/  UIADD3 UR4, UPT, UPT, UR50, 0x1, URZ ;  /* 0x0000000132047890 */ /* 0x000fe8000fffe0ff */
[----:B------:R-:W-:Y:S04]  /*9ca0*/  UISETP.NE.AND UP0, UPT, UR4, 0x4, UPT ;  /* 0x000000040400788c */ /* 0x000fe8000bf05270 */
[----:B------:R-:W-:Y:S03]  /*9cb0*/  USEL UR50, UR4, URZ, UP0 ;  /* 0x000000ff04327287 */ /* 0x000fe60008000000 */
[----:B------:R-:W-:Y:S05]  /*9cc0*/  @P0 LEA R2, R2, UR49, 0x3 ;  /* 0x0000003102020c11 */ /* 0x000fea000f8e18ff */
[----:B------:R-:W-:Y:S05]  /*9cd0*/  @P0 VIADD R2, R2, 0xa0 ;  /* 0x000000a002020836 */ /* 0x000fea0000000000 */
[----:B------:R-:W-:Y:S04]  /*9ce0*/  @P0 PRMT R2, R107, 0x654, R2 ;  /* 0x000006546b020816 */ /* 0x000fe80000000002 */
[----:B------:R3:W-:Y:S03]  /*9cf0*/  @P0 SYNCS.ARRIVE.TRANS64.RED.A1T0 RZ, [R2+URZ], RZ ;  /* 0x000000ff02ff09a7 */ /* 0x0007e600081004ff */
.L_x_140:
[----:B------:R-:W-:Y:S01]  /*9d00*/  R2UR UR5, R95 ;  /* 0x000000005f0572ca */ /* 0x000fe200000e0000 */
[----:B------:R-:W-:Y:S01]  /*9d10*/  UISETP.NE.AND UP0, UPT, UR62, URZ, UPT ;  /* 0x000000ff3e00728c */ /* 0x000fe2000bf05270 */
[----:B------:R-:W-:Y:S01]  /*9d20*/  R2UR UR4, R96 ;  /* 0x00000000600472ca */ /* 0x000fe200000e0000 */
[----:B------:R-:W-:Y:S01]  /*9d30*/  UIADD3 UR53, UPT, UPT, UR53, 0x4, URZ ;  /* 0x0000000435357890 */ /* 0x000fe2000fffe0ff */
[C---:B------:R-:W-:Y:S01]  /*9d40*/  ISETP.NE.AND P0, PT, R0.reuse, 0x2, PT ;  /* 0x000000020000780c */ /* 0x040fe20003f05270 */
[----:B------:R-:W-:Y:S01]  /*9d50*/  UMOV UR52, UR63 ;  /* 0x0000003f00347c82 */ /* 0x000fe20008000000 */
[----:B------:R-:W-:Y:S02]  /*9d60*/  LOP3.LUT R81, R81, 0x1, RZ, 0x3c, !PT ;  /* 0x0000000151517812 */ /* 0x000fe400078e3cff */
[----:B------:R-:W-:Y:S02]  /*9d70*/  SEL R3, RZ, 0x1, P0 ;  /* 0x00000001ff037807 */ /* 0x000fe40000000000 */
[----:B------:R-:W-:Y:S02]  /*9d80*/  SEL R36, R0, RZ, P0 ;  /* 0x000000ff00247207 */ /* 0x000fe40000000000 */
[----:B------:R-:W-:Y:S01]  /*9d90*/  LOP3.LUT R82, R82, R3, RZ, 0x3c, !PT ;  /* 0x0000000352527212 */ /* 0x000fe200078e3cff */
[----:B------:R-:W-:Y:S02]  /*9da0*/  UIADD3 UR21, UPT, UPT, UR36, UR5, URZ ;  /* 0x0000000524157290 */ /* 0x000fe4000fffe0ff */
[----:B------:R-:W-:Y:S01]  /*9db0*/  UIADD3 UR51, UPT, UPT, UR37, UR4, URZ ;  /* 0x0000000425337290 */ /* 0x000fe2000fffe0ff */
[----:B------:R-:W-:Y:S11]  /*9dc0*/  BRA.U UP0, `(.L_x_141) ;  /* 0xffffffbd00887547 */ /* 0x000ff6000b83ffff */
[----:B------:R-:W-:-:S13]  /*9dd0*/  R2UR UR4, R97 ;  /* 0x00000000610472ca */ /* 0x000fda00000e0000 */
[----:B------:R-:W-:-:S09]  /*9de0*/  UISETP.NE.AND UP0, UPT, UR4, URZ, UPT ;  /* 0x000000ff0400728c */ /* 0x000fd2000bf05270 */
[----:B------:R-:W-:Y:S05]  /*9df0*/  BRA.U !UP0, `(.L_x_142) ;  /* 0x0000000108487547 */ /* 0x000fea000b800000 */
[----:B------:R-:W4:Y:S02]  /*9e00*/  LDCU.64 UR4, c[0x0][0x890] ;  /* 0x00011200ff0477ac */ /* 0x000f240008000a00 */
[----:B----4-:R-:W-:-:S04]  /*9e10*/  UISETP.NE.U32.AND UP0, UPT, UR4, URZ, UPT ;  /* 0x000000ff0400728c */ /* 0x010fc8000bf05070 */
[----:B------:R-:W-:-:S09]  /*9e20*/  UISETP.NE.AND.EX UP0, UPT, UR5, URZ, UPT, UP0 ;  /* 0x000000ff0500728c */ /* 0x000fd2000bf05300 */
[----:B------:R-:W-:Y:S05]  /*9e30*/  BRA.U UP0, `(.L_x_143) ;  /* 0x00000001000c7547 */ /* 0x000fea000b800000 */
[----:B------:R-:W-:-:S13]  /*9e40*/  FSETP.NEU.AND P0, PT, R41, RZ, PT ;  /* 0x000000ff2900720b */ /* 0x000fda0003f0d000 */
[----:B------:R-:W-:Y:S05]  /*9e50*/  @!P0 EXIT ;  /* 0x000000000000894d */ /* 0x000fea0003800000 */
[----:B------:R-:W-:Y:S05]  /*9e60*/  BRA `(.L_x_142) ;  /* 0x00000000002c7947 */ /* 0x000fea0003800000 */
.L_x_143:
[----:B------:R-:W-:Y:S01]  /*9e70*/  ISETP.NE.AND P0, PT, R103, RZ, PT ;  /* 0x000000ff6700720c */ /* 0x000fe20003f05270 */
[----:B------:R-:W-:-:S12]  /*9e80*/  BSSY.RECONVERGENT B0, `(.L_x_142) ;  /* 0x0000009000007945 */ /* 0x000fd80003800200 */
[----:B------:R-:W-:Y:S05]  /*9e90*/  @P0 BRA `(.L_x_144) ;  /* 0x0000000000140947 */ /* 0x000fea0003800000 */
[----:B------:R-:W4:Y:S02]  /*9ea0*/  LDCU.64 UR4, c[0x0][0x888] ;  /* 0x00011100ff0477ac */ /* 0x000f240008000a00 */
[----:B----4-:R-:W-:-:S04]  /*9eb0*/  ISETP.NE.U32.AND P0, PT, RZ, UR4, PT ;  /* 0x00000004ff007c0c */ /* 0x010fc8000bf05070 */
[----:B------:R-:W-:-:S13]  /*9ec0*/  ISETP.NE.AND.EX P0, PT, RZ, UR5, PT, P0 ;  /* 0x00000005ff007c0c */ /* 0x000fda000bf05300 */
[----:B------:R-:W-:Y:S05]  /*9ed0*/  @!P0 EXIT ;  /* 0x000000000000894d */ /* 0x000fea0003800000 */
[----:B------:R-:W-:Y:S05]  /*9ee0*/  BRA `(.L_x_145) ;  /* 0x0000000000087947 */ /* 0x000fea0003800000 */
.L_x_144:
[----:B------:R-:W-:-:S13]  /*9ef0*/  FSETP.NEU.AND P0, PT, R41, RZ, PT ;  /* 0x000000ff2900720b */ /* 0x000fda0003f0d000 */
[----:B------:R-:W-:Y:S05]  /*9f00*/  @!P0 EXIT ;  /* 0x000000000000894d */ /* 0x000fea0003800000 */
.L_x_145:
[----:B------:R-:W-:Y:S05]  /*9f10*/  BSYNC.RECONVERGENT B0 ;  /* 0x0000000000007941 */ /* 0x000fea0003800200 */
.L_x_142:
[----:B------:R-:W4:Y:S01]  /*9f20*/  S2UR UR5, SR_CgaCtaId ;  /* 0x00000000000579c3 */ /* 0x000f220000008800 */
[----:B------:R-:W-:Y:S01]  /*9f30*/  ULEA UR4, UR50, UR49, 0x3 ;  /* 0x0000003132047291 */ /* 0x000fe2000f8e18ff */
[----:B------:R-:W-:-:S04]  /*9f40*/  DEPBAR.LE SB0, 0x0 ;  /* 0x000080000000791a */ /* 0x000fc80000000000 */
[----:B------:R-:W-:-:S04]  /*9f50*/  UIADD3 UR4, UPT, UPT, UR4, 0xa0, URZ ;  /* 0x000000a004047890 */ /* 0x000fc8000fffe0ff */
[----:B----4-:R-:W-:-:S09]  /*9f60*/  UPRMT UR4, UR5, 0x654, UR4 ;  /* 0x0000065405047896 */ /* 0x010fd20008000004 */
[----:B------:R-:W-:Y:S01]  /*9f70*/  SYNCS.ARRIVE.TRANS64.RED.A1T0 RZ, [UR4], RZ ;  /* 0x000000ffffff79a7 */ /* 0x000fe20008100404 */
[----:B------:R-:W-:Y:S05]  /*9f80*/  EXIT ;  /* 0x000000000000794d */ /* 0x000fea0003800000 */
.L_x_24:
[----:B------:R-:W-:Y:S07]  /*9f90*/  MOV R0, UR9 ;  /* 0x0000000900007c02 */ /* 0x000fee0008000f00 */
.L_x_146:
[----:B-1----:R1:W2:Y:S02]  /*9fa0*/  SYNCS.PHASECHK.TRANS64.TRYWAIT P0, [R0+URZ+0x40], R5 ;  /* 0x00004005000075a7 */ /* 0x0022a400080011ff */
[----:B--2---:R-:W-:Y:S05]  /*9fb0*/  @!P0 NANOSLEEP.SYNCS 0x989680 ;  /* 0x009896800000895d */ /* 0x004fea0003900000 */
[----:B------:R-:W2:Y:S02]  /*9fc0*/  @!P0 SYNCS.PHASECHK.TRANS64 P0, [R0+URZ+0x40], R5 ;  /* 0x00004005000085a7 */ /* 0x000ea400080010ff */
[----:B--2---:R-:W-:Y:S05]  /*9fd0*/  @!P0 BRA `(.L_x_146) ;  /* 0xfffffffc00f08947 */ /* 0x004fea000383ffff */
[----:B------:R-:W-:Y:S05]  /*9fe0*/  BRA `(.L_x_23) ;  /* 0xffffff7800e47947 */ /* 0x000fea000383ffff */
.L_x_31:
[----:B------:R-:W-:Y:S07]  /*9ff0*/  MOV R0, UR9 ;  /* 0x0000000900007c02 */ /* 0x000fee0008000f00 */
.L_x_147:
[----:B-1----:R1:W2:Y:S02]  /*a000*/  SYNCS.PHASECHK.TRANS64.TRYWAIT P0, [R0+URZ+0x40], R5 ;  /* 0x00004005000075a7 */ /* 0x0022a400080011ff */
[----:B--2---:R-:W-:Y:S05]  /*a010*/  @!P0 NANOSLEEP.SYNCS 0x989680 ;  /* 0x009896800000895d */ /* 0x004fea0003900000 */
[----:B------:R-:W2:Y:S02]  /*a020*/  @!P0 SYNCS.PHASECHK.TRANS64 P0, [R0+URZ+0x40], R5 ;  /* 0x00004005000085a7 */ /* 0x000ea400080010ff */
[----:B--2---:R-:W-:Y:S05]  /*a030*/  @!P0 BRA `(.L_x_147) ;  /* 0xfffffffc00f08947 */ /* 0x004fea000383ffff */
[----:B------:R-:W-:Y:S05]  /*a040*/  BRA `(.L_x_30) ;  /* 0xffffff8000407947 */ /* 0x000fea000383ffff */
.L_x_36:
[----:B------:R-:W-:-:S07]  /*a050*/  MOV R0, UR25 ;  /* 0x0000001900007c02 */ /* 0x000fce0008000f00 */
.L_x_148:
[----:B-1----:R1:W2:Y:S02]  /*a060*/  SYNCS.PHASECHK.TRANS64.TRYWAIT P0, [R0+URZ+0xd0], R3 ;  /* 0x0000d003000075a7 */ /* 0x0022a400080011ff */
[----:B--2---:R-:W-:Y:S05]  /*a070*/  @!P0 NANOSLEEP.SYNCS 0x989680 ;  /* 0x009896800000895d */ /* 0x004fea0003900000 */
[----:B------:R-:W2:Y:S02]  /*a080*/  @!P0 SYNCS.PHASECHK.TRANS64 P0, [R0+URZ+0xd0], R3 ;  /* 0x0000d003000085a7 */ /* 0x000ea400080010ff */
[----:B--2---:R-:W-:Y:S05]  /*a090*/  @!P0 BRA `(.L_x_148) ;  /* 0xfffffffc00f08947 */ /* 0x004fea000383ffff */
[----:B------:R-:W-:Y:S05]  /*a0a0*/  BRA `(.L_x_149) ;  /* 0xffffff84000c7947 */ /* 0x000fea000383ffff */
.L_x_40:
[----:B------:R-:W-:-:S07]  /*a0b0*/  MOV R0, UR4 ;  /* 0x0000000400007c02 */ /* 0x000fce0008000f00 */
.L_x_150:
[----:B-1----:R1:W2:Y:S02]  /*a0c0*/  SYNCS.PHASECHK.TRANS64.TRYWAIT P0, [R0+URZ], R3 ;  /* 0x00000003000075a7 */ /* 0x0022a400080011ff */
[----:B--2---:R-:W-:Y:S05]  /*a0d0*/  @!P0 NANOSLEEP.SYNCS 0x989680 ;  /* 0x009896800000895d */ /* 0x004fea0003900000 */
[----:B------:R-:W2:Y:S02]  /*a0e0*/  @!P0 SYNCS.PHASECHK.TRANS64 P0, [R0+URZ], R3 ;  /* 0x00000003000085a7 */ /* 0x000ea400080010ff */
[----:B--2---:R-:W-:Y:S05]  /*a0f0*/  @!P0 BRA `(.L_x_150) ;  /* 0xfffffffc00f08947 */ /* 0x004fea000383ffff */
[----:B------:R-:W-:Y:S05]  /*a100*/  BRA `(.L_x_151) ;  /* 0xffffff8800a47947 */ /* 0x000fea000383ffff */
.L_x_41:
[----:B------:R-:W-:-:S07]  /*a110*/  MOV R0, UR5 ;  /* 0x0000000500007c02 */ /* 0x000fce0008000f00 */
.L_x_152:
[----:B-1----:R1:W2:Y:S02]  /*a120*/  SYNCS.PHASECHK.TRANS64.TRYWAIT P0, [R0+URZ], R3 ;  /* 0x00000003000075a7 */ /* 0x0022a400080011ff */
[----:B--2---:R-:W-:Y:S05]  /*a130*/  @!P0 NANOSLEEP.SYNCS 0x989680 ;  /* 0x009896800000895d */ /* 0x004fea0003900000 */
[----:B------:R-:W2:Y:S02]  /*a140*/  @!P0 SYNCS.PHASECHK.TRANS64 P0, [R0+URZ], R3 ;  /* 0x00000003000085a7 */ /* 0x000ea400080010ff */
[----:B--2---:R-:W-:Y:S05]  /*a150*/  @!P0 BRA `(.L_x_152) ;  /* 0xfffffffc00f08947 */ /* 0x004fea000383ffff */
[----:B------:R-:W-:Y:S05]  /*a160*/  BRA `(.L_x_153) ;  /* 0xffffff8800b47947 */ /* 0x000fea000383ffff */
.L_x_42:
[----:B------:R-:W-:-:S07]  /*a170*/  MOV R0, UR5 ;  /* 0x0000000500007c02 */ /* 0x000fce0008000f00 */
.L_x_154:
[----:B-1----:R1:W2:Y:S02]  /*a180*/  SYNCS.PHASECHK.TRANS64.TRYWAIT P0, [R0+URZ], R3 ;  /* 0x00000003000075a7 */ /* 0x0022a400080011ff */
[----:B--2---:R-:W-:Y:S05]  /*a190*/  @!P0 NANOSLEEP.SYNCS 0x989680 ;  /* 0x009896800000895d */ /* 0x004fea0003900000 */
[----:B------:R-:W2:Y:S02]  /*a1a0*/  @!P0 SYNCS.PHASECHK.TRANS64 P0, [R0+URZ], R3 ;  /* 0x00000003000085a7 */ /* 0x000ea400080010ff */
[----:B--2---:R-:W-:Y:S05]  /*a1b0*/  @!P0 BRA `(.L_x_154) ;  /* 0xfffffffc00f08947 */ /* 0x004fea000383ffff */
[----:B------:R-:W-:Y:S05]  /*a1c0*/  BRA `(.L_x_155) ;  /* 0xffffff8800c47947 */ /* 0x000fea000383ffff */
.L_x_43:
[----:B------:R-:W-:-:S07]  /*a1d0*/  MOV R0, UR5 ;  /* 0x0000000500007c02 */ /* 0x000fce0008000f00 */
.L_x_156:
[----:B-1----:R1:W2:Y:S02]  /*a1e0*/  SYNCS.PHASECHK.TRANS64.TRYWAIT P0, [R0+URZ], R3 ;  /* 0x00000003000075a7 */ /* 0x0022a400080011ff */
[----:B--2---:R-:W-:Y:S05]  /*a1f0*/  @!P0 NANOSLEEP.SYNCS 0x989680 ;  /* 0x009896800000895d */ /* 0x004fea0003900000 */
[----:B------:R-:W2:Y:S02]  /*a200*/  @!P0 SYNCS.PHASECHK.TRANS64 P0, [R0+URZ], R3 ;  /* 0x00000003000085a7 */ /* 0x000ea400080010ff */
[----:B--2---:R-:W-:Y:S05]  /*a210*/  @!P0 BRA `(.L_x_156) ;  /* 0xfffffffc00f08947 */ /* 0x004fea000383ffff */
[----:B------:R-:W-:Y:S05]  /*a220*/  BRA `(.L_x_157) ;  /* 0xffffff8800d47947 */ /* 0x000fea000383ffff */
.L_x_44:
[----:B------:R-:W-:-:S07]  /*a230*/  MOV R0, UR5 ;  /* 0x0000000500007c02 */ /* 0x000fce0008000f00 */
.L_x_158:
[----:B-1----:R1:W2:Y:S02]  /*a240*/  SYNCS.PHASECHK.TRANS64.TRYWAIT P0, [R0+URZ], R3 ;  /* 0x00000003000075a7 */ /* 0x0022a400080011ff */
[----:B--2---:R-:W-:Y:S05]  /*a250*/  @!P0 NANOSLEEP.SYNCS 0x989680 ;  /* 0x009896800000895d */ /* 0x004fea0003900000 */
[----:B------:R-:W2:Y:S02]  /*a260*/  @!P0 SYNCS.PHASECHK.TRANS64 P0, [R0+URZ], R3 ;  /* 0x00000003000085a7 */ /* 0x000ea400080010ff */
[----:B--2---:R-:W-:Y:S05]  /*a270*/  @!P0 BRA `(.L_x_158) ;  /* 0xfffffffc00f08947 */ /* 0x004fea000383ffff */
[----:B------:R-:W-:Y:S05]  /*a280*/  BRA `(.L_x_159) ;  /* 0xffffff8800e47947 */ /* 0x000fea000383ffff */
.L_x_45:
[----:B------:R-:W-:-:S07]  /*a290*/  MOV R0, UR5 ;  /* 0x0000000500007c02 */ /* 0x000fce0008000f00 */
.L_x_160:
[----:B-1----:R1:W2:Y:S02]  /*a2a0*/  SYNCS.PHASECHK.TRANS64.TRYWAIT P0, [R0+URZ], R3 ;  /* 0x00000003000075a7 */ /* 0x0022a400080011ff */
[----:B--2---:R-:W-:Y:S05]  /*a2b0*/  @!P0 NANOSLEEP.SYNCS 0x989680 ;  /* 0x009896800000895d */ /* 0x004fea0003900000 */
[----:B------:R-:W2:Y:S02]  /*a2c0*/  @!P0 SYNCS.PHASECHK.TRANS64 P0, [R0+URZ], R3 ;  /* 0x00000003000085a7 */ /* 0x000ea400080010ff */
[----:B--2---:R-:W-:Y:S05]  /*a2d0*/  @!P0 BRA `(.L_x_160) ;  /* 0xfffffffc00f08947 */ /* 0x004fea000383ffff */
[----:B------:R-:W-:Y:S05]  /*a2e0*/  BRA `(.L_x_161) ;  /* 0xffffff8800f47947 */ /* 0x000fea000383ffff */
.L_x_46:
[----:B------:R-:W-:-:S07]  /*a2f0*/  MOV R0, UR5 ;  /* 0x0000000500007c02 */ /* 0x000fce0008000f00 */
.L_x_162:
[----:B-1----:R1:W2:Y:S02]  /*a300*/  SYNCS.PHASECHK.TRANS64.TRYWAIT P0, [R0+URZ], R3 ;  /* 0x00000003000075a7 */ /* 0x0022a400080011ff */
[----:B--2---:R-:W-:Y:S05]  /*a310*/  @!P0 NANOSLEEP.SYNCS 0x989680 ;  /* 0x009896800000895d */ /* 0x004fea0003900000 */
[----:B------:R-:W2:Y:S02]  /*a320*/  @!P0 SYNCS.PHASECHK.TRANS64 P0, [R0+URZ], R3 ;  /* 0x00000003000085a7 */ /* 0x000ea400080010ff */
[----:B--2---:R-:W-:Y:S05]  /*a330*/  @!P0 BRA `(.L_x_162) ;  /* 0xfffffffc00f08947 */ /* 0x004fea000383ffff */
[----:B------:R-:W-:Y:S05]  /*a340*/  BRA `(.L_x_163) ;  /* 0xffffff8c00047947 */ /* 0x000fea000383ffff */
.L_x_49:
[----:B------:R-:W-:-:S07]  /*a350*/  MOV R4, UR4 ;  /* 0x0000000400047c02 */ /* 0x000fce0008000f00 */
.L_x_164:
[----:B--2---:R2:W3:Y:S02]  /*a360*/  SYNCS.PHASECHK.TRANS64.TRYWAIT P1, [R4+URZ+0xd8], R7 ;  /* 0x0000d807040075a7 */ /* 0x0044e400080211ff */
[----:B---3--:R-:W-:Y:S05]  /*a370*/  @!P1 NANOSLEEP.SYNCS 0x989680 ;  /* 0x009896800000995d */ /* 0x008fea0003900000 */
[----:B------:R-:W3:Y:S02]  /*a380*/  @!P1 SYNCS.PHASECHK.TRANS64 P1, [R4+URZ+0xd8], R7 ;  /* 0x0000d807040095a7 */ /* 0x000ee400080210ff */
[----:B---3--:R-:W-:Y:S05]  /*a390*/  @!P1 BRA `(.L_x_164) ;  /* 0xfffffffc00f09947 */ /* 0x008fea000383ffff */
[----:B------:R-:W-:Y:S05]  /*a3a0*/  BRA `(.L_x_165) ;  /* 0xffffff8c00747947 */ /* 0x000fea000383ffff */
.L_x_50:
[----:B--2---:R-:W-:-:S07]  /*a3b0*/  MOV R4, UR4 ;  /* 0x0000000400047c02 */ /* 0x004fce0008000f00 */
.L_x_166:
[----:B--2---:R2:W3:Y:S02]  /*a3c0*/  SYNCS.PHASECHK.TRANS64.TRYWAIT P1, [R4+URZ+0xd0], R5 ;  /* 0x0000d005040075a7 */ /* 0x0044e400080211ff */
[----:B---3--:R-:W-:Y:S05]  /*a3d0*/  @!P1 NANOSLEEP.SYNCS 0x989680 ;  /* 0x009896800000995d */ /* 0x008fea0003900000 */
[----:B------:R-:W3:Y:S02]  /*a3e0*/  @!P1 SYNCS.PHASECHK.TRANS64 P1, [R4+URZ+0xd0], R5 ;  /* 0x0000d005040095a7 */ /* 0x000ee400080210ff */
[----:B---3--:R-:W-:Y:S05]  /*a3f0*/  @!P1 BRA `(.L_x_166) ;  /* 0xfffffffc00f09947 */ /* 0x008fea000383ffff */
[----:B------:R-:W-:Y:S05]  /*a400*/  BRA `(.L_x_167) ;  /* 0xffffff8c007c7947 */ /* 0x000fea000383ffff */
.L_x_60:
[----:B--2---:R-:W-:-:S04]  /*a410*/  MOV R5, UR5 ;  /* 0x0000000500057c02 */ /* 0x004fc80008000f00 */
[----:B------:R2:W3:Y:S03]  /*a420*/  SYNCS.PHASECHK.TRANS64.TRYWAIT P0, [R5+URZ+0x8], R6 ;  /* 0x00000806050075a7 */ /* 0x0004e600080011ff */
[----:B---3--:R-:W-:Y:S05]  /*a430*/  @!P0 NANOSLEEP.SYNCS 0x989680 ;  /* 0x009896800000895d */ /* 0x008fea0003900000 */
[----:B------:R-:W3:Y:S02]  /*a440*/  @!P0 SYNCS.PHASECHK.TRANS64 P0, [R5+URZ+0x8], R6 ;  /* 0x00000806050085a7 */ /* 0x000ee400080010ff */
[----:B---3--:R-:W-:Y:S05]  /*a450*/  @!P0 BRA `(.L_x_60) ;  /* 0xfffffffc00ec8947 */ /* 0x008fea000383ffff */
[----:B------:R-:W-:Y:S05]  /*a460*/  BRA `(.L_x_59) ;  /* 0xffffff9000487947 */ /* 0x000fea000383ffff */
.L_x_62:
[----:B------:R-:W-:Y:S01]  /*a470*/  BSSY B0, `(.L_x_168) ;  /* 0x0000006000007945 */ /* 0x000fe20003800000 */
[----:B------:R-:W-:-:S07]  /*a480*/  MOV R15, 0xffffffff ;  /* 0xffffffff000f7802 */ /* 0x000fce0000000f00 */
[----:B-12--5:R-:W-:Y:S05]  /*a490*/  WARPSYNC.COLLECTIVE R15, `(.L_x_169) ;  /* 0x000000000f0c7348 */ /* 0x026fea0003c00000 */
[----:B------:R-:W-:Y:S02]  /*a4a0*/  ELECT P6, UR79, PT ;  /* 0x00000000004f782f */ /* 0x000fe400038c0000 */
[----:B------:R-:W-:Y:S01]  /*a4b0*/  MOV R14, UR79 ;  /* 0x0000004f000e7c02 */ /* 0x000fe20008000f00 */
[----:B-12--5:R-:W-:Y:S10]  /*a4c0*/  ENDCOLLECTIVE ;  /* 0x000000000000791b */ /* 0x026ff40003800000 */
.L_x_169:
[----:B------:R-:W-:Y:S05]  /*a4d0*/  BSYNC B0 ;  /* 0x0000000000007941 */ /* 0x000fea0003800000 */
.L_x_168:
[----:B------:R-:W-:Y:S05]  /*a4e0*/  BRA `(.L_x_170) ;  /* 0xffffff9000787947 */ /* 0x000fea000383ffff */
.L_x_64:
[----:B--2---:R-:W-:-:S04]  /*a4f0*/  MOV R3, UR5 ;  /* 0x0000000500037c02 */ /* 0x004fc80008000f00 */
[----:B------:R2:W3:Y:S03]  /*a500*/  SYNCS.PHASECHK.TRANS64.TRYWAIT P0, [R3+URZ+0x8], R4 ;  /* 0x00000804030075a7 */ /* 0x0004e600080011ff */
[----:B---3--:R-:W-:Y:S05]  /*a510*/  @!P0 NANOSLEEP.SYNCS 0x989680 ;  /* 0x009896800000895d */ /* 0x008fea0003900000 */
[----:B------:R-:W3:Y:S02]  /*a520*/  @!P0 SYNCS.PHASECHK.TRANS64 P0, [R3+URZ+0x8], R4 ;  /* 0x00000804030085a7 */ /* 0x000ee400080010ff */
[----:B---3--:R-:W-:Y:S05]  /*a530*/  @!P0 BRA `(.L_x_64) ;  /* 0xfffffffc00ec8947 */ /* 0x008fea000383ffff */
[----:B------:R-:W-:Y:S05]  /*a540*/  BRA `(.L_x_63) ;  /* 0xffffff90007c7947 */ /* 0x000fea000383ffff */
.L_x_65:
[----:B------:R-:W-:-:S07]  /*a550*/  MOV R4, UR20 ;  /* 0x0000001400047c02 */ /* 0x000fce0008000f00 */
.L_x_171:
[----:B-1----:R1:W2:Y:S02]  /*a560*/  SYNCS.PHASECHK.TRANS64.TRYWAIT P0, [R4+URZ+0xd0], R5 ;  /* 0x0000d005040075a7 */ /* 0x0022a400080011ff */
[----:B--2---:R-:W-:Y:S05]  /*a570*/  @!P0 NANOSLEEP.SYNCS 0x989680 ;  /* 0x009896800000895d */ /* 0x004fea0003900000 */
[----:B------:R-:W2:Y:S02]  /*a580*/  @!P0 SYNCS.PHASECHK.TRANS64 P0, [R4+URZ+0xd0], R5 ;  /* 0x0000d005040085a7 */ /* 0x000ea400080010ff */
[----:B--2---:R-:W-:Y:S05]  /*a590*/  @!P0 BRA `(.L_x_171) ;  /* 0xfffffffc00f08947 */ /* 0x004fea000383ffff */
[----:B------:R-:W-:Y:S05]  /*a5a0*/  BRA `(.L_x_172) ;  /* 0xffffff9400787947 */ /* 0x000fea000383ffff */
.L_x_67:
[----:B------:R-:W-:-:S07]  /*a5b0*/  MOV R4, UR25 ;  /* 0x0000001900047c02 */ /* 0x000fce0008000f00 */
.L_x_173:
[----:B-1----:R1:W2:Y:S02]  /*a5c0*/  SYNCS.PHASECHK.TRANS64.TRYWAIT P0, [R4+URZ+0xf0], R5 ;  /* 0x0000f005040075a7 */ /* 0x0022a400080011ff */
[----:B--2---:R-:W-:Y:S05]  /*a5d0*/  @!P0 NANOSLEEP.SYNCS 0x989680 ;  /* 0x009896800000895d */ /* 0x004fea0003900000 */
[----:B------:R-:W2:Y:S02]  /*a5e0*/  @!P0 SYNCS.PHASECHK.TRANS64 P0, [R4+URZ+0xf0], R5 ;  /* 0x0000f005040085a7 */ /* 0x000ea400080010ff */
[----:B--2---:R-:W-:Y:S05]  /*a5f0*/  @!P0 BRA `(.L_x_173) ;  /* 0xfffffffc00f08947 */ /* 0x004fea000383ffff */
[----:B------:R-:W-:Y:S05]  /*a600*/  BRA `(.L_x_66) ;  /* 0xffffff9400987947 */ /* 0x000fea000383ffff */
.L_x_71:
[----:B-1----:R-:W-:Y:S07]  /*a610*/  MOV R4, UR18 ;  /* 0x0000001200047c02 */ /* 0x002fee0008000f00 */
.L_x_174:
[----:B-1----:R1:W2:Y:S02]  /*a620*/  SYNCS.PHASECHK.TRANS64.TRYWAIT P0, [R4+URZ], R7 ;  /* 0x00000007040075a7 */ /* 0x0022a400080011ff */
[----:B--2---:R-:W-:Y:S05]  /*a630*/  @!P0 NANOSLEEP.SYNCS 0x989680 ;  /* 0x009896800000895d */ /* 0x004fea0003900000 */
[----:B------:R-:W2:Y:S02]  /*a640*/  @!P0 SYNCS.PHASECHK.TRANS64 P0, [R4+URZ], R7 ;  /* 0x00000007040085a7 */ /* 0x000ea400080010ff */
[----:B--2---:R-:W-:Y:S05]  /*a650*/  @!P0 BRA `(.L_x_174) ;  /* 0xfffffffc00f08947 */ /* 0x004fea000383ffff */
[----:B------:R-:W-:Y:S05]  /*a660*/  BRA `(.L_x_70) ;  /* 0xffffff9400bc7947 */ /* 0x000fea000383ffff */
.L_x_75:
[----:B--2---:R-:W-:-:S07]  /*a670*/  MOV R0, UR4 ;  /* 0x0000000400007c02 */ /* 0x004fce0008000f00 */
.L_x_175:
[----:B-1----:R1:W2:Y:S02]  /*a680*/  SYNCS.PHASECHK.TRANS64.TRYWAIT P0, [R0+URZ], R5 ;  /* 0x00000005000075a7 */ /* 0x0022a400080011ff */
[----:B--2---:R-:W-:Y:S05]  /*a690*/  @!P0 NANOSLEEP.SYNCS 0x989680 ;  /* 0x009896800000895d */ /* 0x004fea0003900000 */
[----:B------:R-:W2:Y:S02]  /*a6a0*/  @!P0 SYNCS.PHASECHK.TRANS64 P0, [R0+URZ], R5 ;  /* 0x00000005000085a7 */ /* 0x000ea400080010ff */
[----:B--2---:R-:W-:Y:S05]  /*a6b0*/  @!P0 BRA `(.L_x_175) ;  /* 0xfffffffc00f08947 */ /* 0x004fea000383ffff */
[----:B------:R-:W-:Y:S05]  /*a6c0*/  BRA `(.L_x_176) ;  /* 0xffffff9800c47947 */ /* 0x000fea000383ffff */
.L_x_78:
[----:B------:R-:W-:-:S07]  /*a6d0*/  MOV R0, UR20 ;  /* 0x0000001400007c02 */ /* 0x000fce0008000f00 */
.L_x_177:
[----:B-1----:R1:W2:Y:S02]  /*a6e0*/  SYNCS.PHASECHK.TRANS64.TRYWAIT P1, [R0+URZ+0x100], R5 ;  /* 0x00010005000075a7 */ /* 0x0022a400080211ff */
[----:B--2---:R-:W-:Y:S05]  /*a6f0*/  @!P1 NANOSLEEP.SYNCS 0x989680 ;  /* 0x009896800000995d */ /* 0x004fea0003900000 */
[----:B------:R-:W2:Y:S02]  /*a700*/  @!P1 SYNCS.PHASECHK.TRANS64 P1, [R0+URZ+0x100], R5 ;  /* 0x00010005000095a7 */ /* 0x000ea400080210ff */
[----:B--2---:R-:W-:Y:S05]  /*a710*/  @!P1 BRA `(.L_x_177) ;  /* 0xfffffffc00f09947 */ /* 0x004fea000383ffff */
[----:B------:R-:W-:Y:S05]  /*a720*/  BRA `(.L_x_178) ;  /* 0xffffff9c00107947 */ /* 0x000fea000383ffff */
.L_x_83:
[----:B------:R-:W-:Y:S07]  /*a730*/  MOV R2, UR31 ;  /* 0x0000001f00027c02 */ /* 0x000fee0008000f00 */
.L_x_179:
[----:B-1----:R1:W2:Y:S02]  /*a740*/  SYNCS.PHASECHK.TRANS64.TRYWAIT P0, [R2+URZ+0xd0], R3 ;  /* 0x0000d003020075a7 */ /* 0x0022a400080011ff */
[----:B--2---:R-:W-:Y:S05]  /*a750*/  @!P0 NANOSLEEP.SYNCS 0x989680 ;  /* 0x009896800000895d */ /* 0x004fea0003900000 */
[----:B------:R-:W2:Y:S02]  /*a760*/  @!P0 SYNCS.PHASECHK.TRANS64 P0, [R2+URZ+0xd0], R3 ;  /* 0x0000d003020085a7 */ /* 0x000ea400080010ff */
[----:B--2---:R-:W-:Y:S05]  /*a770*/  @!P0 BRA `(.L_x_179) ;  /* 0xfffffffc00f08947 */ /* 0x004fea000383ffff */
[----:B------:R-:W-:Y:S05]  /*a780*/  BRA `(.L_x_180) ;  /* 0xffffffa000647947 */ /* 0x000fea000383ffff */
.L_x_86:
[----:B------:R-:W-:Y:S07]  /*a790*/  MOV R2, UR31 ;  /* 0x0000001f00027c02 */ /* 0x000fee0008000f00 */
.L_x_181:
[----:B-1----:R1:W2:Y:S02]  /*a7a0*/  SYNCS.PHASECHK.TRANS64.TRYWAIT P2, [R2+URZ+0xc8], R3 ;  /* 0x0000c803020075a7 */ /* 0x0022a400080411ff */
[----:B--2---:R-:W-:Y:S05]  /*a7b0*/  @!P2 NANOSLEEP.SYNCS 0x989680 ;  /* 0x009896800000a95d */ /* 0x004fea0003900000 */
[----:B------:R-:W2:Y:S02]  /*a7c0*/  @!P2 SYNCS.PHASECHK.TRANS64 P2, [R2+URZ+0xc8], R3 ;  /* 0x0000c8030200a5a7 */ /* 0x000ea400080410ff */
[----:B--2---:R-:W-:Y:S05]  /*a7d0*/  @!P2 BRA `(.L_x_181) ;  /* 0xfffffffc00f0a947 */ /* 0x004fea000383ffff */
[----:B------:R-:W-:Y:S05]  /*a7e0*/  BRA `(.L_x_85) ;  /* 0xffffffa400c87947 */ /* 0x000fea000383ffff */
.L_x_89:
[----:B-1----:R-:W-:Y:S07]  /*a7f0*/  MOV R3, UR31 ;  /* 0x0000001f00037c02 */ /* 0x002fee0008000f00 */
.L_x_182:
[----:B-1----:R1:W2:Y:S02]  /*a800*/  SYNCS.PHASECHK.TRANS64.TRYWAIT P1, [R3+URZ+0xa0], R8 ;  /* 0x0000a008030075a7 */ /* 0x0022a400080211ff */
[----:B--2---:R-:W-:Y:S05]  /*a810*/  @!P1 NANOSLEEP.SYNCS 0x989680 ;  /* 0x009896800000995d */ /* 0x004fea0003900000 */
[----:B------:R-:W2:Y:S02]  /*a820*/  @!P1 SYNCS.PHASECHK.TRANS64 P1, [R3+URZ+0xa0], R8 ;  /* 0x0000a008030095a7 */ /* 0x000ea400080210ff */
[----:B--2---:R-:W-:Y:S05]  /*a830*/  @!P1 BRA `(.L_x_182) ;  /* 0xfffffffc00f09947 */ /* 0x004fea000383ffff */
[----:B------:R-:W-:Y:S05]  /*a840*/  BRA `(.L_x_183) ;  /* 0xffffffa800587947 */ /* 0x000fea000383ffff */
.L_x_90:
[----:B------:R-:W-:Y:S07]  /*a850*/  MOV R3, UR31 ;  /* 0x0000001f00037c02 */ /* 0x000fee0008000f00 */
.L_x_184:
[----:B-1----:R1:W2:Y:S02]  /*a860*/  SYNCS.PHASECHK.TRANS64.TRYWAIT P1, [R3+URZ+0xa8], R8 ;  /* 0x0000a808030075a7 */ /* 0x0022a400080211ff */
[----:B--2---:R-:W-:Y:S05]  /*a870*/  @!P1 NANOSLEEP.SYNCS 0x989680 ;  /* 0x009896800000995d */ /* 0x004fea0003900000 */
[----:B------:R-:W2:Y:S02]  /*a880*/  @!P1 SYNCS.PHASECHK.TRANS64 P1, [R3+URZ+0xa8], R8 ;  /* 0x0000a808030095a7 */ /* 0x000ea400080210ff */
[----:B--2---:R-:W-:Y:S05]  /*a890*/  @!P1 BRA `(.L_x_184) ;  /* 0xfffffffc00f09947 */ /* 0x004fea000383ffff */
[----:B------:R-:W-:Y:S05]  /*a8a0*/  BRA `(.L_x_185) ;  /* 0xffffffa800907947 */ /* 0x000fea000383ffff */
.L_x_91:
[----:B------:R-:W-:Y:S07]  /*a8b0*/  MOV R3, UR31 ;  /* 0x0000001f00037c02 */ /* 0x000fee0008000f00 */
.L_x_186:
[----:B-1----:R1:W2:Y:S02]  /*a8c0*/  SYNCS.PHASECHK.TRANS64.TRYWAIT P1, [R3+URZ+0xb0], R8 ;  /* 0x0000b008030075a7 */ /* 0x0022a400080211ff */
[----:B--2---:R-:W-:Y:S05]  /*a8d0*/  @!P1 NANOSLEEP.SYNCS 0x989680 ;  /* 0x009896800000995d */ /* 0x004fea0003900000 */
[----:B------:R-:W2:Y:S02]  /*a8e0*/  @!P1 SYNCS.PHASECHK.TRANS64 P1, [R3+URZ+0xb0], R8 ;  /* 0x0000b008030095a7 */ /* 0x000ea400080210ff */
[----:B--2---:R-:W-:Y:S05]  /*a8f0*/  @!P1 BRA `(.L_x_186) ;  /* 0xfffffffc00f09947 */ /* 0x004fea000383ffff */
[----:B------:R-:W-:Y:S05]  /*a900*/  BRA `(.L_x_187) ;  /* 0xffffffa800d87947 */ /* 0x000fea000383ffff */
.L_x_92:
[----:B------:R-:W-:Y:S07]  /*a910*/  MOV R3, UR31 ;  /* 0x0000001f00037c02 */ /* 0x000fee0008000f00 */
.L_x_188:
[----:B-1----:R1:W2:Y:S02]  /*a920*/  SYNCS.PHASECHK.TRANS64.TRYWAIT P0, [R3+URZ+0xb8], R8 ;  /* 0x0000b808030075a7 */ /* 0x0022a400080011ff */
[----:B--2---:R-:W-:Y:S05]  /*a930*/  @!P0 NANOSLEEP.SYNCS 0x989680 ;  /* 0x009896800000895d */ /* 0x004fea0003900000 */
[----:B------:R-:W2:Y:S02]  /*a940*/  @!P0 SYNCS.PHASECHK.TRANS64 P0, [R3+URZ+0xb8], R8 ;  /* 0x0000b808030085a7 */ /* 0x000ea400080010ff */
[----:B--2---:R-:W-:Y:S05]  /*a950*/  @!P0 BRA `(.L_x_188) ;  /* 0xfffffffc00f08947 */ /* 0x004fea000383ffff */
[----:B------:R-:W-:Y:S05]  /*a960*/  BRA `(.L_x_189) ;  /* 0xffffffac00287947 */ /* 0x000fea000383ffff */
.L_x_94:
[----:B-1----:R-:W-:-:S07]  /*a970*/  MOV R0, UR31 ;  /* 0x0000001f00007c02 */ /* 0x002fce0008000f00 */
.L_x_190:
[----:B-1----:R1:W2:Y:S02]  /*a980*/  SYNCS.PHASECHK.TRANS64.TRYWAIT P0, [R0+URZ+0xa0], R3 ;  /* 0x0000a003000075a7 */ /* 0x0022a400080011ff */
[----:B--2---:R-:W-:Y:S05]  /*a990*/  @!P0 NANOSLEEP.SYNCS 0x989680 ;  /* 0x009896800000895d */ /* 0x004fea0003900000 */
[----:B------:R-:W2:Y:S02]  /*a9a0*/  @!P0 SYNCS.PHASECHK.TRANS64 P0, [R0+URZ+0xa0], R3 ;  /* 0x0000a003000085a7 */ /* 0x000ea400080010ff */
[----:B--2---:R-:W-:Y:S05]  /*a9b0*/  @!P0 BRA `(.L_x_190) ;  /* 0xfffffffc00f08947 */ /* 0x004fea000383ffff */
[----:B------:R-:W-:Y:S05]  /*a9c0*/  BRA `(.L_x_191) ;  /* 0xffffffac00947947 */ /* 0x000fea000383ffff */
.L_x_95:
[----:B-1----:R-:W-:-:S07]  /*a9d0*/  MOV R0, UR31 ;  /* 0x0000001f00007c02 */ /* 0x002fce0008000f00 */
.L_x_192:
[----:B-1----:R1:W2:Y:S02]  /*a9e0*/  SYNCS.PHASECHK.TRANS64.TRYWAIT P0, [R0+URZ+0xa8], R3 ;  /* 0x0000a803000075a7 */ /* 0x0022a400080011ff */
[----:B--2---:R-:W-:Y:S05]  /*a9f0*/  @!P0 NANOSLEEP.SYNCS 0x989680 ;  /* 0x009896800000895d */ /* 0x004fea0003900000 */
[----:B------:R-:W2:Y:S02]  /*aa00*/  @!P0 SYNCS.PHASECHK.TRANS64 P0, [R0+URZ+0xa8], R3 ;  /* 0x0000a803000085a7 */ /* 0x000ea400080010ff */
[----:B--2---:R-:W-:Y:S05]  /*aa10*/  @!P0 BRA `(.L_x_192) ;  /* 0xfffffffc00f08947 */ /* 0x004fea000383ffff */
[----:B------:R-:W-:Y:S05]  /*aa20*/  BRA `(.L_x_193) ;  /* 0xffffffac00847947 */ /* 0x000fea000383ffff */
.L_x_96:
[----:B-1----:R-:W-:-:S07]  /*aa30*/  MOV R0, UR31 ;  /* 0x0000001f00007c02 */ /* 0x002fce0008000f00 */
.L_x_194:
[----:B-1----:R1:W2:Y:S02]  /*aa40*/  SYNCS.PHASECHK.TRANS64.TRYWAIT P0, [R0+URZ+0xb0], R3 ;  /* 0x0000b003000075a7 */ /* 0x0022a400080011ff */
[----:B--2---:R-:W-:Y:S05]  /*aa50*/  @!P0 NANOSLEEP.SYNCS 0x989680 ;  /* 0x009896800000895d */ /* 0x004fea0003900000 */
[----:B------:R-:W2:Y:S02]  /*aa60*/  @!P0 SYNCS.PHASECHK.TRANS64 P0, [R0+URZ+0xb0], R3 ;  /* 0x0000b003000085a7 */ /* 0x000ea400080010ff */
[----:B--2---:R-:W-:Y:S05]  /*aa70*/  @!P0 BRA `(.L_x_194) ;  /* 0xfffffffc00f08947 */ /* 0x004fea000383ffff */
[----:B------:R-:W-:Y:S05]  /*aa80*/  BRA `(.L_x_195) ;  /* 0xffffffac00747947 */ /* 0x000fea000383ffff */
.L_x_98:
[----:B------:R-:W-:Y:S07]  /*aa90*/  MOV R0, UR49 ;  /* 0x0000003100007c02 */ /* 0x000fee0008000f00 */
.L_x_196:
[----:B-1----:R1:W2:Y:S02]  /*aaa0*/  SYNCS.PHASECHK.TRANS64.TRYWAIT P0, [R0+URZ+0xd0], R3 ;  /* 0x0000d003000075a7 */ /* 0x0022a400080011ff */
[----:B--2---:R-:W-:Y:S05]  /*aab0*/  @!P0 NANOSLEEP.SYNCS 0x989680 ;  /* 0x009896800000895d */ /* 0x004fea0003900000 */
[----:B------:R-:W2:Y:S02]  /*aac0*/  @!P0 SYNCS.PHASECHK.TRANS64 P0, [R0+URZ+0xd0], R3 ;  /* 0x0000d003000085a7 */ /* 0x000ea400080010ff */
[----:B--2---:R-:W-:Y:S05]  /*aad0*/  @!P0 BRA `(.L_x_196) ;  /* 0xfffffffc00f08947 */ /* 0x004fea000383ffff */
[----:B------:R-:W-:Y:S05]  /*aae0*/  BRA `(.L_x_197) ;  /* 0xffffffb0004c7947 */ /* 0x000fea000383ffff */
.L_x_109:
[----:B-1----:R-:W-:Y:S04]  /*aaf0*/  MOV R2, UR49 ;  /* 0x0000003100027c02 */ /* 0x002fe80008000f00 */
[----:B------:R1:W2:Y:S03]  /*ab00*/  SYNCS.PHASECHK.TRANS64.TRYWAIT P1, [R2+URZ+0x80], R3 ;  /* 0x00008003020075a7 */ /* 0x0002a600080211ff */
[----:B--2---:R-:W-:Y:S05]  /*ab10*/  @!P1 NANOSLEEP.SYNCS 0x989680 ;  /* 0x009896800000995d */ /* 0x004fea0003900000 */
[----:B------:R-:W2:Y:S02]  /*ab20*/  @!P1 SYNCS.PHASECHK.TRANS64 P1, [R2+URZ+0x80], R3 ;  /* 0x00008003020095a7 */ /* 0x000ea400080210ff */
[----:B--2---:R-:W-:Y:S05]  /*ab30*/  @!P1 BRA `(.L_x_109) ;  /* 0xfffffffc00ec9947 */ /* 0x004fea000383ffff */
[----:B------:R-:W-:Y:S05]  /*ab40*/  BRA `(.L_x_108) ;  /* 0xffffffc000187947 */ /* 0x000fea000383ffff */
.L_x_111:
[----:B------:R1:W1:Y:S02]  /*ab50*/  SYNCS.PHASECHK.TRANS64.TRYWAIT P0, [R105+URZ+0xe0], R0 ;  /* 0x0000e000690075a7 */ /* 0x00026400080011ff */
[----:B-1----:R-:W-:Y:S05]  /*ab60*/  @!P0 NANOSLEEP.SYNCS 0x989680 ;  /* 0x009896800000895d */ /* 0x002fea0003900000 */
[----:B------:R-:W1:Y:S02]  /*ab70*/  @!P0 SYNCS.PHASECHK.TRANS64 P0, [R105+URZ+0xe0], R0 ;  /* 0x0000e000690085a7 */ /* 0x000e6400080010ff */
[----:B-1----:R-:W-:Y:S05]  /*ab80*/  @!P0 BRA `(.L_x_111) ;  /* 0xfffffffc00f08947 */ /* 0x002fea000383ffff */
[----:B------:R-:W-:Y:S05]  /*ab90*/  BRA `(.L_x_110) ;  /* 0xffffffc000407947 */ /* 0x000fea000383ffff */
.L_x_120:
[----:B---3--:R3:W4:Y:S02]  /*aba0*/  SYNCS.PHASECHK.TRANS64.TRYWAIT P0, [R3+URZ+0x80], R0 ;  /* 0x00008000030075a7 */ /* 0x00872400080011ff */
[----:B----4-:R-:W-:Y:S05]  /*abb0*/  @!P0 NANOSLEEP.SYNCS 0x989680 ;  /* 0x009896800000895d */ /* 0x010fea0003900000 */
[----:B------:R-:W4:Y:S02]  /*abc0*/  @!P0 SYNCS.PHASECHK.TRANS64 P0, [R3+URZ+0x80], R0 ;  /* 0x00008000030085a7 */ /* 0x000f2400080010ff */
[----:B----4-:R-:W-:Y:S05]  /*abd0*/  @!P0 BRA `(.L_x_120) ;  /* 0xfffffffc00f08947 */ /* 0x010fea000383ffff */
[----:B------:R-:W-:Y:S05]  /*abe0*/  BRA `(.L_x_119) ;  /* 0xffffffcc00247947 */ /* 0x000fea000383ffff */
.L_x_128:
[----:B-1----:R1:W3:Y:S02]  /*abf0*/  SYNCS.PHASECHK.TRANS64.TRYWAIT P0, [R70+URZ+0x80], R5 ;  /* 0x00008005460075a7 */ /* 0x0022e400080011ff */
[----:B---3--:R-:W-:Y:S05]  /*ac00*/  @!P0 NANOSLEEP.SYNCS 0x989680 ;  /* 0x009896800000895d */ /* 0x008fea0003900000 */
[----:B------:R-:W3:Y:S02]  /*ac10*/  @!P0 SYNCS.PHASECHK.TRANS64 P0, [R70+URZ+0x80], R5 ;  /* 0x00008005460085a7 */ /* 0x000ee400080010ff */
[----:B---3--:R-:W-:Y:S05]  /*ac20*/  @!P0 BRA `(.L_x_128) ;  /* 0xfffffffc00f08947 */ /* 0x008fea000383ffff */
[----:B------:R-:W-:Y:S05]  /*ac30*/  BRA `(.L_x_127) ;  /* 0xffffffd8002c7947 */ /* 0x000fea000383ffff */
.L_x_136:
[----:B-1----:R1:W4:Y:S02]  /*ac40*/  SYNCS.PHASECHK.TRANS64.TRYWAIT P0, [R69+URZ+0x80], R4 ;  /* 0x00008004450075a7 */ /* 0x00232400080011ff */
[----:B----4-:R-:W-:Y:S05]  /*ac50*/  @!P0 NANOSLEEP.SYNCS 0x989680 ;  /* 0x009896800000895d */ /* 0x010fea0003900000 */
[----:B------:R-:W4:Y:S02]  /*ac60*/  @!P0 SYNCS.PHASECHK.TRANS64 P0, [R69+URZ+0x80], R4 ;  /* 0x00008004450085a7 */ /* 0x000f2400080010ff */
[----:B----4-:R-:W-:Y:S05]  /*ac70*/  @!P0 BRA `(.L_x_136) ;  /* 0xfffffffc00f08947 */ /* 0x010fea000383ffff */
[----:B------:R-:W-:Y:S05]  /*ac80*/  BRA `(.L_x_135) ;  /* 0xffffffe400307947 */ /* 0x000fea000383ffff */
        .weak           $__internal_0_$__cuda_sm10x_tcgen05_guardrail_trap_col_being_dealloced_not_returned_by_alloc
        .type           $__internal_0_$__cuda_sm10x_tcgen05_guardrail_trap_col_being_dealloced_not_returned_by_alloc,@function
        .size           $__internal_0_$__cuda_sm10x_tcgen05_guardrail_trap_col_being_dealloced_not_returned_by_alloc,($__internal_1_$__cuda_sm10x_tcgen05_guardrail_trap_phase_invalid_during_alloc - $__internal_0_$__cuda_sm10x_tcgen05_guardrail_trap_col_being_dealloced_not_returned_by_alloc)
$__internal_0_$__cuda_sm10x_tcgen05_guardrail_trap_col_being_dealloced_not_returned_by_alloc:
[----:B------:R-:W-:Y:S05]  /*ac90*/  BPT.TRAP 0x1 ;  /* 0x000000040000795c */ /* 0x000fea0000300000 */
[----:B------:R-:W-:-:S04]  /*aca0*/  HFMA2 R3, -RZ, RZ, 0, 0 ;  /* 0x00000000ff037431 */ /* 0x000fc800000001ff */
[----:B------:R-:W-:Y:S05]  /*acb0*/  RET.REL.NODEC R2 `(_ZN7cutlass13device_kernelINS_4conv6kernel13ConvUniversalINS1_16ConvProblemShapeILNS1_8OperatorE0ELi2EEENS1_10collective14CollectiveConvINS1_47MainloopSm100TmaUmmaWarpSpecializedImplicitGemmILS5_0ELi8ELi2ELi1ELi2EN4cute5tupleIJNSA_1CILi2EEENSC_ILi1EEESE_EEEEENSB_IJNSC_ILi256EEENSC_ILi128EEENSB_IJNSC_ILi64EEEEEEEEENS_6half_tESM_NSA_8TiledMMAINSA_8MMA_AtomIJNSA_26SM100_MMA_F16BF16_2x1SM_SSISM_SM_fLi256ELi128ELNSA_4UMMA5MajorE0ELSR_0ELNSQ_7ScaleInE0ELSS_0EEEEEENSA_6LayoutINSB_IJSE_SE_SE_EEENSB_IJNSC_ILi0EEESX_SX_EEEEENSB_IJNSA_10UnderscoreES10_S10_EEEEENS7_6detail27Sm100ImplicitGemmTileTraitsINSA_25SM100_TMA_2SM_LOAD_IM2COLENSA_14ComposedLayoutINSA_7SwizzleILi3ELi4ELi3EEENSA_18smem_ptr_flag_bitsILi16EEENSV_INSB_IJNSC_ILi8EEESJ_EEENSB_IJSJ_SE_EEEEEEEvEENS14_INSA_18SM100_TMA_2SM_LOADES1F_vEEEENS_8epilogue10collective18CollectiveEpilogueINS1K_23Sm100TmaWarpSpecializedILi4ELi2ELi32ELb1ELb0EEEJNSB_IJSI_SI_SK_EEENSB_IJNSV_ISI_SE_EENSV_INSC_ILi32EEESE_EEEEESM_NSB_IJNSB_IJlllEEESE_SX_EEESM_S1V_NS1K_6fusion15FusionCallbacksIS1O_NS1W_17LinearCombinationISM_fSM_fLNS_15FloatRoundStyleE2EEES1P_S1T_JEEENSA_5SM1004TMEM4LOAD26SM100_TMEM_LOAD_32dp32b32xENSA_20SM90_TMA_LOAD_IM2COLENS16_INS17_ILi2ELi4ELi3EEES1A_NSV_INSB_IJS1B_S1R_EEENSB_IJS1R_SE_EEEEEEENSA_39AutoVectorizingCopyWithAssumedAlignmentILi128EEENSA_21SM90_TMA_STORE_IM2COLES2B_S2D_S2D_EEEvvEEEEvNT_6ParamsE) ;  /* 0xffffff5002d07950 */ /* 0x000fea0003c3ffff */
        .weak           $__internal_1_$__cuda_sm10x_tcgen05_guardrail_trap_phase_invalid_during_alloc
        .type           $__internal_1_$__cuda_sm10x_tcgen05_guardrail_trap_phase_invalid_during_alloc,@function
        .size           $__internal_1_$__cuda_sm10x_tcgen05_guardrail_trap_phase_invalid_during_alloc,($__internal_2_$__cuda_sm10x_tcgen05_guardrail_trap_unallocated_columns_being_dealloced - $__internal_1_$__cuda_sm10x_tcgen05_guardrail_trap_phase_invalid_during_alloc)
$__internal_1_$__cuda_sm10x_tcgen05_guardrail_trap_phase_invalid_during_alloc:
[----:B------:R-:W-:Y:S05]  /*acc0*/  BPT.TRAP 0x1 ;  /* 0x000000040000795c */ /* 0x000fea0000300000 */
[----:B------:R-:W-:-:S04]  /*acd0*/  MOV R5, 0x0 ;  /* 0x0000000000057802 */ /* 0x000fc80000000f00 */
[----:B------:R-:W-:Y:S05]  /*ace0*/  RET.REL.NODEC R4 `(_ZN7cutlass13device_kernelINS_4conv6kernel13ConvUniversalINS1_16ConvProblemShapeILNS1_8OperatorE0ELi2EEENS1_10collective14CollectiveConvINS1_47MainloopSm100TmaUmmaWarpSpecializedImplicitGemmILS5_0ELi8ELi2ELi1ELi2EN4cute5tupleIJNSA_1CILi2EEENSC_ILi1EEESE_EEEEENSB_IJNSC_ILi256EEENSC_ILi128EEENSB_IJNSC_ILi64EEEEEEEEENS_6half_tESM_NSA_8TiledMMAINSA_8MMA_AtomIJNSA_26SM100_MMA_F16BF16_2x1SM_SSISM_SM_fLi256ELi128ELNSA_4UMMA5MajorE0ELSR_0ELNSQ_7ScaleInE0ELSS_0EEEEEENSA_6LayoutINSB_IJSE_SE_SE_EEENSB_IJNSC_ILi0EEESX_SX_EEEEENSB_IJNSA_10UnderscoreES10_S10_EEEEENS7_6detail27Sm100ImplicitGemmTileTraitsINSA_25SM100_TMA_2SM_LOAD_IM2COLENSA_14ComposedLayoutINSA_7SwizzleILi3ELi4ELi3EEENSA_18smem_ptr_flag_bitsILi16EEENSV_INSB_IJNSC_ILi8EEESJ_EEENSB_IJSJ_SE_EEEEEEEvEENS14_INSA_18SM100_TMA_2SM_LOADES1F_vEEEENS_8epilogue10collective18CollectiveEpilogueINS1K_23Sm100TmaWarpSpecializedILi4ELi2ELi32ELb1ELb0EEEJNSB_IJSI_SI_SK_EEENSB_IJNSV_ISI_SE_EENSV_INSC_ILi32EEESE_EEEEESM_NSB_IJNSB_IJlllEEESE_SX_EEESM_S1V_NS1K_6fusion15FusionCallbacksIS1O_NS1W_17LinearCombinationISM_fSM_fLNS_15FloatRoundStyleE2EEES1P_S1T_JEEENSA_5SM1004TMEM4LOAD26SM100_TMEM_LOAD_32dp32b32xENSA_20SM90_TMA_LOAD_IM2COLENS16_INS17_ILi2ELi4ELi3EEES1A_NSV_INSB_IJS1B_S1R_EEENSB_IJS1R_SE_EEEEEEENSA_39AutoVectorizingCopyWithAssumedAlignmentILi128EEENSA_21SM90_TMA_STORE_IM2COLES2B_S2D_S2D_EEEvvEEEEvNT_6ParamsE) ;  /* 0xffffff5004c47950 */ /* 0x000fea0003c3ffff */
        .weak           $__internal_2_$__cuda_sm10x_tcgen05_guardrail_trap_unallocated_columns_being_dealloced
        .type           $__internal_2_$__cuda_sm10x_tcgen05_guardrail_trap_unallocated_columns_being_dealloced,@function
        .size           $__internal_2_$__cuda_sm10x_tcgen05_guardrail_trap_unallocated_columns_being_dealloced,(.L_x_199 - $__internal_2_$__cuda_sm10x_tcgen05_guardrail_trap_unallocated_columns_being_dealloced)
$__internal_2_$__cuda_sm10x_tcgen05_guardrail_trap_unallocated_columns_being_dealloced:
[----:B------:R-:W-:Y:S05]  /*acf0*/  BPT.TRAP 0x1 ;  /* 0x000000040000795c */ /* 0x000fea0000300000 */
[----:B------:R-:W-:-:S04]  /*ad00*/  HFMA2 R3, -RZ, RZ, 0, 0 ;  /* 0x00000000ff037431 */ /* 0x000fc800000001ff */
[----:B------:R-:W-:Y:S05]  /*ad10*/  RET.REL.NODEC R2 `(_ZN7cutlass13device_kernelINS_4conv6kernel13ConvUniversalINS1_16ConvProblemShapeILNS1_8OperatorE0ELi2EEENS1_10collective14CollectiveConvINS1_47MainloopSm100TmaUmmaWarpSpecializedImplicitGemmILS5_0ELi8ELi2ELi1ELi2EN4cute5tupleIJNSA_1CILi2EEENSC_ILi1EEESE_EEEEENSB_IJNSC_ILi256EEENSC_ILi128EEENSB_IJNSC_ILi64EEEEEEEEENS_6half_tESM_NSA_8TiledMMAINSA_8MMA_AtomIJNSA_26SM100_MMA_F16BF16_2x1SM_SSISM_SM_fLi256ELi128ELNSA_4UMMA5MajorE0ELSR_0ELNSQ_7ScaleInE0ELSS_0EEEEEENSA_6LayoutINSB_IJSE_SE_SE_EEENSB_IJNSC_ILi0EEESX_SX_EEEEENSB_IJNSA_10UnderscoreES10_S10_EEEEENS7_6detail27Sm100ImplicitGemmTileTraitsINSA_25SM100_TMA_2SM_LOAD_IM2COLENSA_14ComposedLayoutINSA_7SwizzleILi3ELi4ELi3EEENSA_18smem_ptr_flag_bitsILi16EEENSV_INSB_IJNSC_ILi8EEESJ_EEENSB_IJSJ_SE_EEEEEEEvEENS14_INSA_18SM100_TMA_2SM_LOADES1F_vEEEENS_8epilogue10collective18CollectiveEpilogueINS1K_23Sm100TmaWarpSpecializedILi4ELi2ELi32ELb1ELb0EEEJNSB_IJSI_SI_SK_EEENSB_IJNSV_ISI_SE_EENSV_INSC_ILi32EEESE_EEEEESM_NSB_IJNSB_IJlllEEESE_SX_EEESM_S1V_NS1K_6fusion15FusionCallbacksIS1O_NS1W_17LinearCombinationISM_fSM_fLNS_15FloatRoundStyleE2EEES1P_S1T_JEEENSA_5SM1004TMEM4LOAD26SM100_TMEM_LOAD_32dp32b32xENSA_20SM90_TMA_LOAD_IM2COLENS16_INS17_ILi2ELi4ELi3EEES1A_NSV_INSB_IJS1B_S1R_EEENSB_IJS1R_SE_EEEEEEENSA_39AutoVectorizingCopyWithAssumedAlignmentILi128EEENSA_21SM90_TMA_STORE_IM2COLES2B_S2D_S2D_EEEvvEEEEvNT_6ParamsE) ;  /* 0xffffff5002b87950 */ /* 0x000fea0003c3ffff */
.L_x_198:
[----:B------:R-:W-:-:S00]  /*ad20*/  BRA `(.L_x_198) ;  /* 0xfffffffc00fc7947 */ /* 0x000fc0000383ffff */
[----:B------:R-:W-:-:S00]  /*ad30*/  NOP ;  /* 0x0000000000007918 */ /* 0x000fc00000000000 */
        /* <DEDUP_REMOVED lines=12> */
.L_x_199:


//--------------------- .nv.global.init           --------------------------
	.section	.nv.global.init,"aw",@progbits
.nv.global.init:
	.type		$str$29,@object
	.size		$str$29,($str$30 - $str$29)
$str$29:
        /*0000*/ 	.byte	0x28, 0x61, 0x64, 0x64, 0x72, 0x65, 0x73, 0x73, 0x20, 0x26, 0x20, 0x6d, 0x61, 0x73, 0x6b, 0x29
        /*0010*/ 	.byte	0x20, 0x3d, 0x3d, 0x20, 0x30, 0x00
	.type		$str$30,@object
	.size		$str$30,($str$28 - $str$30)
$str$30:
        /*0016*/ 	.byte	0x2f, 0x74, 0x6d, 0x70, 0x2f, 0x63, 0x75, 0x74, 0x6c, 0x61, 0x73, 0x73, 0x5f, 0x73, 0x77, 0x65
        /*0026*/ 	.byte	0x65, 0x70, 0x5f, 0x73, 0x72, 0x63, 0x2f, 0x69, 0x6e, 0x63, 0x6c, 0x75, 0x64, 0x65, 0x2f, 0x63
        /*0036*/ 	.byte	0x75, 0x74, 0x65, 0x2f, 0x70, 0x6f, 0x69, 0x6e, 0x74, 0x65, 0x72, 0x5f, 0x66, 0x6c, 0x61, 0x67
        /*0046*/ 	.byte	0x67, 0x65, 0x64, 0x2e, 0x68, 0x70, 0x70, 0x00
	.type		$str$28,@object
	.size		$str$28,($str$27 - $str$28)
$str$28:
        /*004e*/ 	.byte	0x2f, 0x74, 0x6d, 0x70, 0x2f, 0x63, 0x75, 0x74, 0x6c, 0x61, 0x73, 0x73, 0x5f, 0x73, 0x77, 0x65
        /*005e*/ 	.byte	0x65, 0x70, 0x5f, 0x73, 0x72, 0x63, 0x2f, 0x69, 0x6e, 0x63, 0x6c, 0x75, 0x64, 0x65, 0x2f, 0x63
        /*006e*/ 	.byte	0x75, 0x74, 0x65, 0x2f, 0x61, 0x74, 0x6f, 0x6d, 0x2f, 0x63, 0x6f, 0x70, 0x79, 0x5f, 0x74, 0x72
        /*007e*/ 	.byte	0x61, 0x69, 0x74, 0x73, 0x5f, 0x73, 0x6d, 0x31, 0x30, 0x30, 0x2e, 0x68, 0x70, 0x70, 0x00
	.type		$str$27,@object
	.size		$str$27,(__unnamed_1 - $str$27)
$str$27:
        /*008d*/ 	.byte	0x28, 0x28, 0x75, 0x69, 0x6e, 0x74, 0x33, 0x32, 0x5f, 0x74, 0x28, 0x74, 0x68, 0x72, 0x65, 0x61
        /*009d*/ 	.byte	0x64, 0x49, 0x64, 0x78, 0x2e, 0x78, 0x29, 0x20, 0x2f, 0x20, 0x33, 0x32, 0x29, 0x20, 0x25, 0x20
        /*00ad*/ 	.byte	0x34, 0x29, 0x20, 0x3d, 0x3d, 0x20, 0x28, 0x28, 0x28, 0x74, 0x6d, 0x65, 0x6d, 0x5f, 0x61, 0x64
        /*00bd*/ 	.byte	0x64, 0x72, 0x20, 0x3e, 0x3e, 0x20, 0x31, 0x36, 0x29, 0x20, 0x2f, 0x20, 0x33, 0x32, 0x29, 0x20
        /*00cd*/ 	.byte	0x25, 0x20, 0x34, 0x29, 0x00
	.type		__unnamed_1,@object
	.size		__unnamed_1,(__unnamed_2 - __unnamed_1)
__unnamed_1:
        /*00d2*/ 	.byte	0x61, 0x75, 0x74, 0x6f, 0x20, 0x63, 0x75, 0x74, 0x65, 0x3a, 0x3a, 0x61, 0x73, 0x5f, 0x70, 0x6f
        /* <DEDUP_REMOVED lines=24> */
        /*0262*/ 	.byte	0x3e, 0x3e, 0x3e, 0x3e, 0x5d, 0x00
	.type		__unnamed_2,@object
	.size		__unnamed_2,(.L_2 - __unnamed_2)
__unnamed_2:
        /* <DEDUP_REMOVED lines=42> */
        /*0508*/ 	.byte	0x3e, 0x3e, 0x5d, 0x00
.L_2:


//--------------------- .nv.shared._ZN7cutlass13device_kernelINS_4conv6kernel13ConvUniversalINS1_16ConvProblemShapeILNS1_8OperatorE0ELi2EEENS1_10collective14CollectiveConvINS1_47MainloopSm100TmaUmmaWarpSpecializedImplicitGemmILS5_0ELi8ELi2ELi1ELi2EN4cute5tupleIJNSA_1CILi2EEENSC_ILi1EEESE_EEEEENSB_IJNSC_ILi256EEENSC_ILi128EEENSB_IJNSC_ILi64EEEEEEEEENS_6half_tESM_NSA_8TiledMMAINSA_8MMA_AtomIJNSA_26SM100_MMA_F16BF16_2x1SM_SSISM_SM_fLi256ELi128ELNSA_4UMMA5MajorE0ELSR_0ELNSQ_7ScaleInE0ELSS_0EEEEEENSA_6LayoutINSB_IJSE_SE_SE_EEENSB_IJNSC_ILi0EEESX_SX_EEEEENSB_IJNSA_10UnderscoreES10_S10_EEEEENS7_6detail27Sm100ImplicitGemmTileTraitsINSA_25SM100_TMA_2SM_LOAD_IM2COLENSA_14ComposedLayoutINSA_7SwizzleILi3ELi4ELi3EEENSA_18smem_ptr_flag_bitsILi16EEENSV_INSB_IJNSC_ILi8EEESJ_EEENSB_IJSJ_SE_EEEEEEEvEENS14_INSA_18SM100_TMA_2SM_LOADES1F_vEEEENS_8epilogue10collective18CollectiveEpilogueINS1K_23Sm100TmaWarpSpecializedILi4ELi2ELi32ELb1ELb0EEEJNSB_IJSI_SI_SK_EEENSB_IJNSV_ISI_SE_EENSV_INSC_ILi32EEESE_EEEEESM_NSB_IJNSB_IJlllEEESE_SX_EEESM_S1V_NS1K_6fusion15FusionCallbacksIS1O_NS1W_17LinearCombinationISM_fSM_fLNS_15FloatRoundStyleE2EEES1P_S1T_JEEENSA_5SM1004TMEM4LOAD26SM100_TMEM_LOAD_32dp32b32xENSA_20SM90_TMA_LOAD_IM2COLENS16_INS17_ILi2ELi4ELi3EEES1A_NSV_INSB_IJS1B_S1R_EEENSB_IJS1R_SE_EEEEEEENSA_39AutoVectorizingCopyWithAssumedAlignmentILi128EEENSA_21SM90_TMA_STORE_IM2COLES2B_S2D_S2D_EEEvvEEEEvNT_6ParamsE --------------------------
	.section	.nv.shared._ZN7cutlass13device_kernelINS_4conv6kernel13ConvUniversalINS1_16ConvProblemShapeILNS1_8OperatorE0ELi2EEENS1_10collective14CollectiveConvINS1_47MainloopSm100TmaUmmaWarpSpecializedImplicitGemmILS5_0ELi8ELi2ELi1ELi2EN4cute5tupleIJNSA_1CILi2EEENSC_ILi1EEESE_EEEEENSB_IJNSC_ILi256EEENSC_ILi128EEENSB_IJNSC_ILi64EEEEEEEEENS_6half_tESM_NSA_8TiledMMAINSA_8MMA_AtomIJNSA_26SM100_MMA_F16BF16_2x1SM_SSISM_SM_fLi256ELi128ELNSA_4UMMA5MajorE0ELSR_0ELNSQ_7ScaleInE0ELSS_0EEEEEENSA_6LayoutINSB_IJSE_SE_SE_EEENSB_IJNSC_ILi0EEESX_SX_EEEEENSB_IJNSA_10UnderscoreES10_S10_EEEEENS7_6detail27Sm100ImplicitGemmTileTraitsINSA_25SM100_TMA_2SM_LOAD_IM2COLENSA_14ComposedLayoutINSA_7SwizzleILi3ELi4ELi3EEENSA_18smem_ptr_flag_bitsILi16EEENSV_INSB_IJNSC_ILi8EEESJ_EEENSB_IJSJ_SE_EEEEEEEvEENS14_INSA_18SM100_TMA_2SM_LOADES1F_vEEEENS_8epilogue10collective18CollectiveEpilogueINS1K_23Sm100TmaWarpSpecializedILi4ELi2ELi32ELb1ELb0EEEJNSB_IJSI_SI_SK_EEENSB_IJNSV_ISI_SE_EENSV_INSC_ILi32EEESE_EEEEESM_NSB_IJNSB_IJlllEEESE_SX_EEESM_S1V_NS1K_6fusion15FusionCallbacksIS1O_NS1W_17LinearCombinationISM_fSM_fLNS_15FloatRoundStyleE2EEES1P_S1T_JEEENSA_5SM1004TMEM4LOAD26SM100_TMEM_LOAD_32dp32b32xENSA_20SM90_TMA_LOAD_IM2COLENS16_INS17_ILi2ELi4ELi3EEES1A_NSV_INSB_IJS1B_S1R_EEENSB_IJS1R_SE_EEEEEEENSA_39AutoVectorizingCopyWithAssumedAlignmentILi128EEENSA_21SM90_TMA_STORE_IM2COLES2B_S2D_S2D_EEEvvEEEEvNT_6ParamsE,"aw",@nobits
	.sectionflags	@""
	.align	16
	.zero		1024


//--------------------- .nv.shared.reserved.0     --------------------------
	.section	.nv.shared.reserved.0,"aw",@nobits
	.weak		__nv_reservedSMEM_offset_0_alias
	.size		__nv_reservedSMEM_offset_0_alias, 0, 64
	.other		__nv_reservedSMEM_offset_0_alias,@"STO_CUDA_RESERVED_SHARED STV_DEFAULT"
__nv_reservedSMEM_offset_0_alias:
	.zero		0
.nv.shared.reserved.0:
	.zero		64
	.weak		__nv_reservedSMEM_tcgen05_partition
	.type		__nv_reservedSMEM_tcgen05_partition,@object
	.size		__nv_reservedSMEM_tcgen05_partition,(.L_0 - __nv_reservedSMEM_tcgen05_partition)
__nv_reservedSMEM_tcgen05_partition:
	.zero		32
.L_0:


//--------------------- .nv.global                --------------------------
	.section	.nv.global,"aw",@nobits
.nv.global:
	.type		_ZN39_INTERNAL_f9e4b5b8_4_k_cu_3c94c87b_31554cute1_E,@object
	.size		_ZN39_INTERNAL_f9e4b5b8_4_k_cu_3c94c87b_31554cute1_E,(_ZN39_INTERNAL_f9e4b5b8_4_k_cu_3c94c87b_31554cuda3std3__45__cpo6cbeginE - _ZN39_INTERNAL_f9e4b5b8_4_k_cu_3c94c87b_31554cute1_E)
_ZN39_INTERNAL_f9e4b5b8_4_k_cu_3c94c87b_31554cute1_E:
	.zero		1
	.type		_ZN39_INTERNAL_f9e4b5b8_4_k_cu_3c94c87b_31554cuda3std3__45__cpo6cbeginE,@object
	.size		_ZN39_INTERNAL_f9e4b5b8_4_k_cu_3c94c87b_31554cuda3std3__45__cpo6cbeginE,(_ZN39_INTERNAL_f9e4b5b8_4_k_cu_3c94c87b_31554cuda3std3__48in_placeE - _ZN39_INTERNAL_f9e4b5b8_4_k_cu_3c94c87b_31554cuda3std3__45__cpo6cbeginE)
_ZN39_INTERNAL_f9e4b5b8_4_k_cu_3c94c87b_31554cuda3std3__45__cpo6cbeginE:
	.zero		1
	.type		_ZN39_INTERNAL_f9e4b5b8_4_k_cu_3c94c87b_31554cuda3std3__48in_placeE,@object
	.size		_ZN39_INTERNAL_f9e4b5b8_4_k_cu_3c94c87b_31554cuda3std3__48in_placeE,(_ZN39_INTERNAL_f9e4b5b8_4_k_cu_3c94c87b_31554cuda3std6ranges3__45__cpo9iter_moveE - _ZN39_INTERNAL_f9e4b5b8_4_k_cu_3c94c87b_31554cuda3std3__48in_placeE)
_ZN39_INTERNAL_f9e4b5b8_4_k_cu_3c94c87b_31554cuda3std3__48in_placeE:
	.zero		1
	.type		_ZN39_INTERNAL_f9e4b5b8_4_k_cu_3c94c87b_31554cuda3std6ranges3__45__cpo9iter_moveE,@object
	.size		_ZN39_INTERNAL_f9e4b5b8_4_k_cu_3c94c87b_31554cuda3std6ranges3__45__cpo9iter_moveE,(_ZN39_INTERNAL_f9e4b5b8_4_k_cu_3c94c87b_31554cuda3std3__45__cpo5beginE - _ZN39_INTERNAL_f9e4b5b8_4_k_cu_3c94c87b_31554cuda3std6ranges3__45__cpo9iter_moveE)
_ZN39_INTERNAL_f9e4b5b8_4_k_cu_3c94c87b_31554cuda3std6ranges3__45__cpo9iter_moveE:
	.zero		1
	.type		_ZN39_INTERNAL_f9e4b5b8_4_k_cu_3c94c87b_31554cuda3std3__45__cpo5beginE,@object
	.size		_ZN39_INTERNAL_f9e4b5b8_4_k_cu_3c94c87b_31554cuda3std3__45__cpo5beginE,(_ZN39_INTERNAL_f9e4b5b8_4_k_cu_3c94c87b_31554cuda3std3__441_GLOBAL__N__f9e4b5b8_4_k_cu_3c94c87b_31556ignoreE - _ZN39_INTERNAL_f9e4b5b8_4_k_cu_3c94c87b_31554cuda3std3__45__cpo5beginE)
_ZN39_INTERNAL_f9e4b5b8_4_k_cu_3c94c87b_31554cuda3std3__45__cpo5beginE:
	.zero		1
	.type		_ZN39_INTERNAL_f9e4b5b8_4_k_cu_3c94c87b_31554cuda3std3__441_GLOBAL__N__f9e4b5b8_4_k_cu_3c94c87b_31556ignoreE,@object
	.size		_ZN39_INTERNAL_f9e4b5b8_4_k_cu_3c94c87b_31554cuda3std3__441_GLOBAL__N__f9e4b5b8_4_k_cu_3c94c87b_31556ignoreE,(_ZN39_INTERNAL_f9e4b5b8_4_k_cu_3c94c87b_31554cute7productE - _ZN39_INTERNAL_f9e4b5b8_4_k_cu_3c94c87b_31554cuda3std3__441_GLOBAL__N__f9e4b5b8_4_k_cu_3c94c87b_31556ignoreE)
_ZN39_INTERNAL_f9e4b5b8_4_k_cu_3c94c87b_31554cuda3std3__441_GLOBAL__N__f9e4b5b8_4_k_cu_3c94c87b_31556ignoreE:
	.zero		1
	.type		_ZN39_INTERNAL_f9e4b5b8_4_k_cu_3c94c87b_31554cute7productE,@object
	.size		_ZN39_INTERNAL_f9e4b5b8_4_k_cu_3c94c87b_31554cute7productE,(_ZN39_INTERNAL_f9e4b5b8_4_k_cu_3c94c87b_31554cuda3std3__45__cpo3endE - _ZN39_INTERNAL_f9e4b5b8_4_k_cu_3c94c87b_31554cute7productE)
_ZN39_INTERNAL_f9e4b5b8_4_k_cu_3c94c87b_31554cute7productE:
	.zero		1
	.type		_ZN39_INTERNAL_f9e4b5b8_4_k_cu_3c94c87b_31554cuda3std3__45__cpo3endE,@object
	.size		_ZN39_INTERNAL_f9e4b5b8_4_k_cu_3c94c87b_31554cuda3std3__45__cpo3endE,(_ZN39_INTERNAL_f9e4b5b8_4_k_cu_3c94c87b_31554cuda3std3__419piecewise_constructE - _ZN39_INTERNAL_f9e4b5b8_4_k_cu_3c94c87b_31554cuda3std3__45__cpo3endE)
_ZN39_INTERNAL_f9e4b5b8_4_k_cu_3c94c87b_31554cuda3std3__45__cpo3endE:
	.zero		1
	.type		_ZN39_INTERNAL_f9e4b5b8_4_k_cu_3c94c87b_31554cuda3std3__419piecewise_constructE,@object
	.size		_ZN39_INTERNAL_f9e4b5b8_4_k_cu_3c94c87b_31554cuda3std3__419piecewise_constructE,(_ZN39_INTERNAL_f9e4b5b8_4_k_cu_3c94c87b_31554cuda3std3__45__cpo4cendE - _ZN39_INTERNAL_f9e4b5b8_4_k_cu_3c94c87b_31554cuda3std3__419piecewise_constructE)
_ZN39_INTERNAL_f9e4b5b8_4_k_cu_3c94c87b_31554cuda3std3__419piecewise_constructE:
	.zero		1
	.type		_ZN39_INTERNAL_f9e4b5b8_4_k_cu_3c94c87b_31554cuda3std3__45__cpo4cendE,@object
	.size		_ZN39_INTERNAL_f9e4b5b8_4_k_cu_3c94c87b_31554cuda3std3__45__cpo4cendE,(_ZN39_INTERNAL_f9e4b5b8_4_k_cu_3c94c87b_31554cuda3std6ranges3__45__cpo4swapE - _ZN39_INTERNAL_f9e4b5b8_4_k_cu_3c94c87b_31554cuda3std3__45__cpo4cendE)
_ZN39_INTERNAL_f9e4b5b8_4_k_cu_3c94c87b_31554cuda3std3__45__cpo4cendE:
	.zero		1
	.type		_ZN39_INTERNAL_f9e4b5b8_4_k_cu_3c94c87b_31554cuda3std6ranges3__45__cpo4swapE,@object
	.size		_ZN39_INTERNAL_f9e4b5b8_4_k_cu_3c94c87b_31554cuda3std6ranges3__45__cpo4swapE,(.L_10 - _ZN39_INTERNAL_f9e4b5b8_4_k_cu_3c94c87b_31554cuda3std6ranges3__45__cpo4swapE)
_ZN39_INTERNAL_f9e4b5b8_4_k_cu_3c94c87b_31554cuda3std6ranges3__45__cpo4swapE:
	.zero		1
.L_10:


//--------------------- .nv.constant0._ZN7cutlass13device_kernelINS_4conv6kernel13ConvUniversalINS1_16ConvProblemShapeILNS1_8OperatorE0ELi2EEENS1_10collective14CollectiveConvINS1_47MainloopSm100TmaUmmaWarpSpecializedImplicitGemmILS5_0ELi8ELi2ELi1ELi2EN4cute5tupleIJNSA_1CILi2EEENSC_ILi1EEESE_EEEEENSB_IJNSC_ILi256EEENSC_ILi128EEENSB_IJNSC_ILi64EEEEEEEEENS_6half_tESM_NSA_8TiledMMAINSA_8MMA_AtomIJNSA_26SM100_MMA_F16BF16_2x1SM_SSISM_SM_fLi256ELi128ELNSA_4UMMA5MajorE0ELSR_0ELNSQ_7ScaleInE0ELSS_0EEEEEENSA_6LayoutINSB_IJSE_SE_SE_EEENSB_IJNSC_ILi0EEESX_SX_EEEEENSB_IJNSA_10UnderscoreES10_S10_EEEEENS7_6detail27Sm100ImplicitGemmTileTraitsINSA_25SM100_TMA_2SM_LOAD_IM2COLENSA_14ComposedLayoutINSA_7SwizzleILi3ELi4ELi3EEENSA_18smem_ptr_flag_bitsILi16EEENSV_INSB_IJNSC_ILi8EEESJ_EEENSB_IJSJ_SE_EEEEEEEvEENS14_INSA_18SM100_TMA_2SM_LOADES1F_vEEEENS_8epilogue10collective18CollectiveEpilogueINS1K_23Sm100TmaWarpSpecializedILi4ELi2ELi32ELb1ELb0EEEJNSB_IJSI_SI_SK_EEENSB_IJNSV_ISI_SE_EENSV_INSC_ILi32EEESE_EEEEESM_NSB_IJNSB_IJlllEEESE_SX_EEESM_S1V_NS1K_6fusion15FusionCallbacksIS1O_NS1W_17LinearCombinationISM_fSM_fLNS_15FloatRoundStyleE2EEES1P_S1T_JEEENSA_5SM1004TMEM4LOAD26SM100_TMEM_LOAD_32dp32b32xENSA_20SM90_TMA_LOAD_IM2COLENS16_INS17_ILi2ELi4ELi3EEES1A_NSV_INSB_IJS1B_S1R_EEENSB_IJS1R_SE_EEEEEEENSA_39AutoVectorizingCopyWithAssumedAlignmentILi128EEENSA_21SM90_TMA_STORE_IM2COLES2B_S2D_S2D_EEEvvEEEEvNT_6ParamsE --------------------------
	.section	.nv.constant0._ZN7cutlass13device_kernelINS_4conv6kernel13ConvUniversalINS1_16ConvProblemShapeILNS1_8OperatorE0ELi2EEENS1_10collective14CollectiveConvINS1_47MainloopSm100TmaUmmaWarpSpecializedImplicitGemmILS5_0ELi8ELi2ELi1ELi2EN4cute5tupleIJNSA_1CILi2EEENSC_ILi1EEESE_EEEEENSB_IJNSC_ILi256EEENSC_ILi128EEENSB_IJNSC_ILi64EEEEEEEEENS_6half_tESM_NSA_8TiledMMAINSA_8MMA_AtomIJNSA_26SM100_MMA_F16BF16_2x1SM_SSISM_SM_fLi256ELi128ELNSA_4UMMA5MajorE0ELSR_0ELNSQ_7ScaleInE0ELSS_0EEEEEENSA_6LayoutINSB_IJSE_SE_SE_EEENSB_IJNSC_ILi0EEESX_SX_EEEEENSB_IJNSA_10UnderscoreES10_S10_EEEEENS7_6detail27Sm100ImplicitGemmTileTraitsINSA_25SM100_TMA_2SM_LOAD_IM2COLENSA_14ComposedLayoutINSA_7SwizzleILi3ELi4ELi3EEENSA_18smem_ptr_flag_bitsILi16EEENSV_INSB_IJNSC_ILi8EEESJ_EEENSB_IJSJ_SE_EEEEEEEvEENS14_INSA_18SM100_TMA_2SM_LOADES1F_vEEEENS_8epilogue10collective18CollectiveEpilogueINS1K_23Sm100TmaWarpSpecializedILi4ELi2ELi32ELb1ELb0EEEJNSB_IJSI_SI_SK_EEENSB_IJNSV_ISI_SE_EENSV_INSC_ILi32EEESE_EEEEESM_NSB_IJNSB_IJlllEEESE_SX_EEESM_S1V_NS1K_6fusion15FusionCallbacksIS1O_NS1W_17LinearCombinationISM_fSM_fLNS_15FloatRoundStyleE2EEES1P_S1T_JEEENSA_5SM1004TMEM4LOAD26SM100_TMEM_LOAD_32dp32b32xENSA_20SM90_TMA_LOAD_IM2COLENS16_INS17_ILi2ELi4ELi3EEES1A_NSV_INSB_IJS1B_S1R_EEENSB_IJS1R_SE_EEEEEEENSA_39AutoVectorizingCopyWithAssumedAlignmentILi128EEENSA_21SM90_TMA_STORE_IM2COLES2B_S2D_S2D_EEEvvEEEEvNT_6ParamsE,"a",@progbits
	.sectionflags	@""
	.align	4
.nv.constant0._ZN7cutlass13device_kernelINS_4conv6kernel13ConvUniversalINS1_16ConvProblemShapeILNS1_8OperatorE0ELi2EEENS1_10collective14CollectiveConvINS1_47MainloopSm100TmaUmmaWarpSpecializedImplicitGemmILS5_0ELi8ELi2ELi1ELi2EN4cute5tupleIJNSA_1CILi2EEENSC_ILi1EEESE_EEEEENSB_IJNSC_ILi256EEENSC_ILi128EEENSB_IJNSC_ILi64EEEEEEEEENS_6half_tESM_NSA_8TiledMMAINSA_8MMA_AtomIJNSA_26SM100_MMA_F16BF16_2x1SM_SSISM_SM_fLi256ELi128ELNSA_4UMMA5MajorE0ELSR_0ELNSQ_7ScaleInE0ELSS_0EEEEEENSA_6LayoutINSB_IJSE_SE_SE_EEENSB_IJNSC_ILi0EEESX_SX_EEEEENSB_IJNSA_10UnderscoreES10_S10_EEEEENS7_6detail27Sm100ImplicitGemmTileTraitsINSA_25SM100_TMA_2SM_LOAD_IM2COLENSA_14ComposedLayoutINSA_7SwizzleILi3ELi4ELi3EEENSA_18smem_ptr_flag_bitsILi16EEENSV_INSB_IJNSC_ILi8EEESJ_EEENSB_IJSJ_SE_EEEEEEEvEENS14_INSA_18SM100_TMA_2SM_LOADES1F_vEEEENS_8epilogue10collective18CollectiveEpilogueINS1K_23Sm100TmaWarpSpecializedILi4ELi2ELi32ELb1ELb0EEEJNSB_IJSI_SI_SK_EEENSB_IJNSV_ISI_SE_EENSV_INSC_ILi32EEESE_EEEEESM_NSB_IJNSB_IJlllEEESE_SX_EEESM_S1V_NS1K_6fusion15FusionCallbacksIS1O_NS1W_17LinearCombinationISM_fSM_fLNS_15FloatRoundStyleE2EEES1P_S1T_JEEENSA_5SM1004TMEM4LOAD26SM100_TMEM_LOAD_32dp32b32xENSA_20SM90_TMA_LOAD_IM2COLENS16_INS17_ILi2ELi4ELi3EEES1A_NSV_INSB_IJS1B_S1R_EEENSB_IJS1R_SE_EEEEEEENSA_39AutoVectorizingCopyWithAssumedAlignmentILi128EEENSA_21SM90_TMA_STORE_IM2COLES2B_S2D_S2D_EEEvvEEEEvNT_6ParamsE:
	.zero		2944


//--------------------- SYMBOLS --------------------------

	.type		.nv.reservedSmem.offset0,@object
	.size		.nv.reservedSmem.offset0,0x4
	.type		.nv.reservedSmem.cap,@object
	.size		.nv.reservedSmem.cap,0x4
	.type		__assertfail,@function
